	.headerflags	@"EF_CUDA_TEXMODE_UNIFIED EF_CUDA_64BIT_ADDRESS EF_CUDA_SM89 EF_CUDA_VIRTUAL_SM(EF_CUDA_SM89)"
	.elftype	@"ET_EXEC"


//--------------------- .nv.info                  --------------------------
	.section	.nv.info,"",@"SHT_CUDA_INFO"
	.align	4


	//----- nvinfo : EIATTR_REGCOUNT
	.align		4
        /*0000*/ 	.byte	0x04, 0x2f
        /*0002*/ 	.short	(.L_1 - .L_0)
	.align		4
.L_0:
        /*0004*/ 	.word	index@(triton__0d1d2d3d4d56789de)
        /*0008*/ 	.word	0x0000009b


	//----- nvinfo : EIATTR_MAX_STACK_SIZE
	.align		4
.L_1:
        /*000c*/ 	.byte	0x04, 0x23
        /*000e*/ 	.short	(.L_3 - .L_2)
	.align		4
.L_2:
        /*0010*/ 	.word	index@(triton__0d1d2d3d4d56789de)
        /*0014*/ 	.word	0x00000000


	//----- nvinfo : EIATTR_MIN_STACK_SIZE
	.align		4
.L_3:
        /*0018*/ 	.byte	0x04, 0x12
        /*001a*/ 	.short	(.L_5 - .L_4)
	.align		4
.L_4:
        /*001c*/ 	.word	index@(triton__0d1d2d3d4d56789de)
        /*0020*/ 	.word	0x00000000


	//----- nvinfo : EIATTR_FRAME_SIZE
	.align		4
.L_5:
        /*0024*/ 	.byte	0x04, 0x11
        /*0026*/ 	.short	(.L_7 - .L_6)
	.align		4
.L_6:
        /*0028*/ 	.word	index@(triton__0d1d2d3d4d56789de)
        /*002c*/ 	.word	0x00000000
.L_7:


//--------------------- .nv.info.triton__0d1d2d3d4d56789de --------------------------
	.section	.nv.info.triton__0d1d2d3d4d56789de,"",@"SHT_CUDA_INFO"
	.align	4


	//----- nvinfo : EIATTR_CUDA_API_VERSION
	.align		4
        /*0000*/ 	.byte	0x04, 0x37
        /*0002*/ 	.short	(.L_9 - .L_8)
.L_8:
        /*0004*/ 	.word	0x0000007b


	//----- nvinfo : EIATTR_PARAM_CBANK
	.align		4
.L_9:
        /*0008*/ 	.byte	0x04, 0x0a
        /*000a*/ 	.short	(.L_11 - .L_10)
	.align		4
.L_10:
        /*000c*/ 	.word	index@(.nv.constant0.triton__0d1d2d3d4d56789de)
        /*0010*/ 	.short	0x0160
        /*0012*/ 	.short	0x003c


	//----- nvinfo : EIATTR_CBANK_PARAM_SIZE
	.align		4
.L_11:
        /*0014*/ 	.byte	0x03, 0x19
        /*0016*/ 	.short	0x003c


	//----- nvinfo : EIATTR_KPARAM_INFO
	.align		4
        /*0018*/ 	.byte	0x04, 0x17
        /*001a*/ 	.short	(.L_13 - .L_12)
.L_12:
        /*001c*/ 	.word	0x00000000
        /*0020*/ 	.short	0x0009
        /*0022*/ 	.short	0x0038
        /*0024*/ 	.byte	0x00, 0xf0, 0x11, 0x00


	//----- nvinfo : EIATTR_KPARAM_INFO
	.align		4
.L_13:
        /*0028*/ 	.byte	0x04, 0x17
        /*002a*/ 	.short	(.L_15 - .L_14)
.L_14:
        /*002c*/ 	.word	0x00000000
        /*0030*/ 	.short	0x0008
        /*0032*/ 	.short	0x0034
        /*0034*/ 	.byte	0x00, 0xf0, 0x11, 0x00


	//----- nvinfo : EIATTR_KPARAM_INFO
	.align		4
.L_15:
        /*0038*/ 	.byte	0x04, 0x17
        /*003a*/ 	.short	(.L_17 - .L_16)
.L_16:
        /*003c*/ 	.word	0x00000000
        /*0040*/ 	.short	0x0007
        /*0042*/ 	.short	0x0030
        /*0044*/ 	.byte	0x00, 0xf0, 0x11, 0x00


	//----- nvinfo : EIATTR_KPARAM_INFO
	.align		4
.L_17:
        /*0048*/ 	.byte	0x04, 0x17
        /*004a*/ 	.short	(.L_19 - .L_18)
.L_18:
        /*004c*/ 	.word	0x00000000
        /*0050*/ 	.short	0x0006
        /*0052*/ 	.short	0x002c
        /*0054*/ 	.byte	0x00, 0xf0, 0x11, 0x00


	//----- nvinfo : EIATTR_KPARAM_INFO
	.align		4
.L_19:
        /*0058*/ 	.byte	0x04, 0x17
        /*005a*/ 	.short	(.L_21 - .L_20)
.L_20:
        /*005c*/ 	.word	0x00000000
        /*0060*/ 	.short	0x0005
        /*0062*/ 	.short	0x0028
        /*0064*/ 	.byte	0x00, 0xf0, 0x11, 0x00


	//----- nvinfo : EIATTR_KPARAM_INFO
	.align		4
.L_21:
        /*0068*/ 	.byte	0x04, 0x17
        /*006a*/ 	.short	(.L_23 - .L_22)
.L_22:
        /*006c*/ 	.word	0x00000000
        /*0070*/ 	.short	0x0004
        /*0072*/ 	.short	0x0020
        /*0074*/ 	.byte	0x00, 0xf0, 0x21, 0x00


	//----- nvinfo : EIATTR_KPARAM_INFO
	.align		4
.L_23:
        /*0078*/ 	.byte	0x04, 0x17
        /*007a*/ 	.short	(.L_25 - .L_24)
.L_24:
        /*007c*/ 	.word	0x00000000
        /*0080*/ 	.short	0x0003
        /*0082*/ 	.short	0x0018
        /*0084*/ 	.byte	0x00, 0xf0, 0x21, 0x00


	//----- nvinfo : EIATTR_KPARAM_INFO
	.align		4
.L_25:
        /*0088*/ 	.byte	0x04, 0x17
        /*008a*/ 	.short	(.L_27 - .L_26)
.L_26:
        /*008c*/ 	.word	0x00000000
        /*0090*/ 	.short	0x0002
        /*0092*/ 	.short	0x0010
        /*0094*/ 	.byte	0x00, 0xf0, 0x21, 0x00


	//----- nvinfo : EIATTR_KPARAM_INFO
	.align		4
.L_27:
        /*0098*/ 	.byte	0x04, 0x17
        /*009a*/ 	.short	(.L_29 - .L_28)
.L_28:
        /*009c*/ 	.word	0x00000000
        /*00a0*/ 	.short	0x0001
        /*00a2*/ 	.short	0x0008
        /*00a4*/ 	.byte	0x00, 0xf0, 0x21, 0x00


	//----- nvinfo : EIATTR_KPARAM_INFO
	.align		4
.L_29:
        /*00a8*/ 	.byte	0x04, 0x17
        /*00aa*/ 	.short	(.L_31 - .L_30)
.L_30:
        /*00ac*/ 	.word	0x00000000
        /*00b0*/ 	.short	0x0000
        /*00b2*/ 	.short	0x0000
        /*00b4*/ 	.byte	0x00, 0xf0, 0x21, 0x00


	//----- nvinfo : EIATTR_MAXREG_COUNT
	.align		4
.L_31:
        /*00b8*/ 	.byte	0x03, 0x1b
        /*00ba*/ 	.short	0x00ff


	//----- nvinfo : EIATTR_COOP_GROUP_MASK_REGIDS
	.align		4
        /*00bc*/ 	.byte	0x04, 0x29
        /*00be*/ 	.short	(.L_33 - .L_32)


	//   ....[0]....
.L_32:
        /*00c0*/ 	.word	0xffffffff


	//   ....[1]....
        /*00c4*/ 	.word	0xffffffff


	//   ....[2]....
        /*00c8*/ 	.word	0xffffffff


	//   ....[3]....
        /*00cc*/ 	.word	0xffffffff


	//   ....[4]....
        /*00d0*/ 	.word	0xffffffff


	//   ....[5]....
        /*00d4*/ 	.word	0xffffffff


	//----- nvinfo : EIATTR_COOP_GROUP_INSTR_OFFSETS
	.align		4
.L_33:
        /*00d8*/ 	.byte	0x04, 0x28
        /*00da*/ 	.short	(.L_35 - .L_34)


	//   ....[0]....
.L_34:
        /*00dc*/ 	.word	0x000043b0


	//   ....[1]....
        /*00e0*/ 	.word	0x000043c0


	//   ....[2]....
        /*00e4*/ 	.word	0x000043d0


	//   ....[3]....
        /*00e8*/ 	.word	0x00004410


	//   ....[4]....
        /*00ec*/ 	.word	0x00004560


	//   ....[5]....
        /*00f0*/ 	.word	0x00004580


	//----- nvinfo : EIATTR_EXIT_INSTR_OFFSETS
	.align		4
.L_35:
        /*00f4*/ 	.byte	0x04, 0x1c
        /*00f6*/ 	.short	(.L_37 - .L_36)


	//   ....[0]....
.L_36:
        /*00f8*/ 	.word	0x000046f0


	//   ....[1]....
        /*00fc*/ 	.word	0x00004730


	//----- nvinfo : EIATTR_MAX_THREADS
	.align		4
.L_37:
        /*0100*/ 	.byte	0x04, 0x05
        /*0102*/ 	.short	(.L_39 - .L_38)
.L_38:
        /*0104*/ 	.word	0x00000100
        /*0108*/ 	.word	0x00000001
        /*010c*/ 	.word	0x00000001
.L_39:


//--------------------- .nv.rel.action            --------------------------
	.section	.nv.rel.action,"",@"SHT_CUDA_RELOCINFO"
	.align	8
	.sectionentsize	8
        /*0000*/ 	.byte	0x73, 0x00, 0x00, 0x00, 0x00, 0x00, 0x00, 0x00, 0x00, 0x00, 0x00, 0x11, 0x25, 0x00, 0x05, 0x36


//--------------------- .nv.constant0.triton__0d1d2d3d4d56789de --------------------------
	.section	.nv.constant0.triton__0d1d2d3d4d56789de,"a",@progbits
	.align	4
.nv.constant0.triton__0d1d2d3d4d56789de:
	.zero		412


//--------------------- .text.triton__0d1d2d3d4d56789de --------------------------
	.section	.text.triton__0d1d2d3d4d56789de,"ax",@progbits
	.sectionflags	@"SHF_BARRIERS=1"
	.sectioninfo	@"SHI_REGISTERS=155"
	.align	128
        .global         triton__0d1d2d3d4d56789de
        .type           triton__0d1d2d3d4d56789de,@function
        .size           triton__0d1d2d3d4d56789de,(.L_x_4 - triton__0d1d2d3d4d56789de)
        .other          triton__0d1d2d3d4d56789de,@"STO_CUDA_ENTRY STV_DEFAULT"
triton__0d1d2d3d4d56789de:
.text.triton__0d1d2d3d4d56789de:
[----:B------:R-:W-:-:S02]  /*0000*/  MOV R1, c[0x0][0x28] ;  /* 0x00000a0000017a02 */ /* 0x000fc40000000f00 */
[----:B------:R-:W-:Y:S01]  /*0010*/  IABS R7, c[0x0][0x188] ;  /* 0x0000620000077a13 */ /* 0x000fe20000000000 */
[----:B------:R-:W0:Y:S01]  /*0020*/  S2R R4, SR_CTAID.X ;  /* 0x0000000000047919 */ /* 0x000e220000002500 */
[----:B------:R-:W-:Y:S01]  /*0030*/  MOV R128, 0xffffffc0 ;  /* 0xffffffc000807802 */ /* 0x000fe20000000f00 */
[----:B------:R-:W-:Y:S01]  /*0040*/  CS2R R10, SRZ ;  /* 0x00000000000a7805 */ /* 0x000fe2000001ff00 */
[----:B------:R-:W1:Y:S01]  /*0050*/  I2F.RP R5, R7 ;  /* 0x0000000700057306 */ /* 0x000e620000209400 */
[----:B------:R-:W2:Y:S01]  /*0060*/  S2R R57, SR_TID.X ;  /* 0x0000000000397919 */ /* 0x000ea20000002100 */
[----:B------:R-:W-:Y:S01]  /*0070*/  CS2R R12, SRZ ;  /* 0x00000000000c7805 */ /* 0x000fe2000001ff00 */
        /* <DEDUP_REMOVED lines=13> */
[----:B-1----:R-:W1:Y:S01]  /*0150*/  MUFU.RCP R5, R5 ;  /* 0x0000000500057308 */ /* 0x002e620000001000 */
[----:B------:R-:W-:Y:S01]  /*0160*/  CS2R R40, SRZ ;  /* 0x0000000000287805 */ /* 0x000fe2000001ff00 */
[----:B------:R-:W-:Y:S01]  /*0170*/  CS2R R42, SRZ ;  /* 0x00000000002a7805 */ /* 0x000fe2000001ff00 */
[----:B------:R-:W-:Y:S01]  /*0180*/  CS2R R44, SRZ ;  /* 0x00000000002c7805 */ /* 0x000fe2000001ff00 */
[----:B------:R-:W-:Y:S01]  /*0190*/  CS2R R46, SRZ ;  /* 0x00000000002e7805 */ /* 0x000fe2000001ff00 */
[----:B0-----:R-:W-:Y:S01]  /*01a0*/  SHF.L.U32 R4, R4, 0x6, RZ ;  /* 0x0000000604047819 */ /* 0x001fe200000006ff */
[----:B------:R-:W-:Y:S01]  /*01b0*/  CS2R R48, SRZ ;  /* 0x0000000000307805 */ /* 0x000fe2000001ff00 */
[----:B------:R-:W-:Y:S01]  /*01c0*/  CS2R R50, SRZ ;  /* 0x0000000000327805 */ /* 0x000fe2000001ff00 */
[----:B------:R-:W-:Y:S01]  /*01d0*/  CS2R R52, SRZ ;  /* 0x0000000000347805 */ /* 0x000fe2000001ff00 */
[--C-:B--2---:R-:W-:Y:S01]  /*01e0*/  LOP3.LUT R0, R4, 0x3f, R57.reuse, 0xf8, !PT ;  /* 0x0000003f04007812 */ /* 0x104fe200078ef839 */
[----:B------:R-:W-:Y:S01]  /*01f0*/  CS2R R54, SRZ ;  /* 0x0000000000367805 */ /* 0x000fe2000001ff00 */
[----:B------:R-:W-:Y:S01]  /*0200*/  SHF.R.U32.HI R59, RZ, 0x6, R57 ;  /* 0x00000006ff3b7819 */ /* 0x000fe20000011639 */
[----:B------:R-:W-:Y:S01]  /*0210*/  UMOV UR4, URZ ;  /* 0x0000003f00047c82 */ /* 0x000fe20008000000 */
[----:B------:R-:W-:Y:S01]  /*0220*/  LOP3.LUT R58, R57, 0x3f, RZ, 0xc0, !PT ;  /* 0x0000003f393a7812 */ /* 0x000fe200078ec0ff */
[----:B------:R-:W-:Y:S01]  /*0230*/  UMOV UR5, URZ ;  /* 0x0000003f00057c82 */ /* 0x000fe20008000000 */
[----:B------:R-:W-:Y:S01]  /*0240*/  SGXT.U32 R59, R59, 0x2 ;  /* 0x000000023b3b781a */ /* 0x000fe20000000000 */
[----:B------:R-:W-:Y:S01]  /*0250*/  ULDC.64 UR6, c[0x0][0x118] ;  /* 0x0000460000067ab9 */ /* 0x000fe20000000a00 */
[----:B-1----:R-:W-:-:S02]  /*0260*/  IADD3 R2, R5, 0xffffffe, RZ ;  /* 0x0ffffffe05027810 */ /* 0x002fc40007ffe0ff */
[----:B------:R-:W-:Y:S01]  /*0270*/  LOP3.LUT R125, R4, R59, RZ, 0xfc, !PT ;  /* 0x0000003b047d7212 */ /* 0x000fe200078efcff */
[--C-:B------:R-:W-:Y:S01]  /*0280*/  IMAD R56, R58, 0x41, R59.reuse ;  /* 0x000000413a387824 */ /* 0x100fe200078e023b */
[----:B------:R0:W1:Y:S01]  /*0290*/  F2I.FTZ.U32.TRUNC.NTZ R3, R2 ;  /* 0x0000000200037305 */ /* 0x000062000021f000 */
[C-C-:B------:R-:W-:Y:S01]  /*02a0*/  LOP3.LUT R124, R4.reuse, 0x4, R59.reuse, 0xfe, !PT ;  /* 0x00000004047c7812 */ /* 0x140fe200078efe3b */
[----:B------:R-:W-:Y:S01]  /*02b0*/  IMAD R58, R59, 0x41, R58 ;  /* 0x000000413b3a7824 */ /* 0x000fe200078e023a */
[----:B------:R-:W-:Y:S02]  /*02c0*/  ISETP.GE.AND P3, PT, R125, c[0x0][0x194], PT ;  /* 0x000065007d007a0c */ /* 0x000fe40003f66270 */
[C-C-:B------:R-:W-:Y:S02]  /*02d0*/  LOP3.LUT R123, R4.reuse, 0x8, R59.reuse, 0xfe, !PT ;  /* 0x00000008047b7812 */ /* 0x140fe400078efe3b */
[----:B------:R-:W-:Y:S02]  /*02e0*/  LOP3.LUT R122, R4, 0xc, R59, 0xfe, !PT ;  /* 0x0000000c047a7812 */ /* 0x000fe400078efe3b */
[----:B0-----:R-:W-:-:S02]  /*02f0*/  MOV R2, RZ ;  /* 0x000000ff00027202 */ /* 0x001fc40000000f00 */
[----:B------:R-:W-:Y:S02]  /*0300*/  ISETP.GE.AND P4, PT, R124, c[0x0][0x194], PT ;  /* 0x000065007c007a0c */ /* 0x000fe40003f86270 */
[C-C-:B------:R-:W-:Y:S02]  /*0310*/  LOP3.LUT R121, R4.reuse, 0x10, R59.reuse, 0xfe, !PT ;  /* 0x0000001004797812 */ /* 0x140fe400078efe3b */
[C-C-:B------:R-:W-:Y:S02]  /*0320*/  LOP3.LUT R127, R4.reuse, 0x14, R59.reuse, 0xfe, !PT ;  /* 0x00000014047f7812 */ /* 0x140fe400078efe3b */
[----:B-1----:R-:W-:Y:S02]  /*0330*/  IADD3 R6, RZ, -R3, RZ ;  /* 0x80000003ff067210 */ /* 0x002fe40007ffe0ff */
[C-C-:B------:R-:W-:Y:S02]  /*0340*/  LOP3.LUT R126, R4.reuse, 0x18, R59.reuse, 0xfe, !PT ;  /* 0x00000018047e7812 */ /* 0x140fe400078efe3b */
[----:B------:R-:W-:Y:S01]  /*0350*/  LOP3.LUT R129, R4, 0x1c, R59, 0xfe, !PT ;  /* 0x0000001c04817812 */ /* 0x000fe200078efe3b */
[----:B------:R-:W-:Y:S01]  /*0360*/  IMAD R9, R6, R7, RZ ;  /* 0x0000000706097224 */ /* 0x000fe200078e02ff */
[----:B------:R-:W-:-:S02]  /*0370*/  IABS R6, R0 ;  /* 0x0000000000067213 */ /* 0x000fc40000000000 */
[C---:B------:R-:W-:Y:S01]  /*0380*/  LOP3.LUT R130, R4.reuse, 0x20, R59, 0xfe, !PT ;  /* 0x0000002004827812 */ /* 0x040fe200078efe3b */
[----:B------:R-:W-:Y:S01]  /*0390*/  IMAD.HI.U32 R3, R3, R9, R2 ;  /* 0x0000000903037227 */ /* 0x000fe200078e0002 */
[C-C-:B------:R-:W-:Y:S01]  /*03a0*/  LOP3.LUT R131, R4.reuse, 0x24, R59.reuse, 0xfe, !PT ;  /* 0x0000002404837812 */ /* 0x140fe200078efe3b */
[----:B------:R-:W-:Y:S01]  /*03b0*/  CS2R R8, SRZ ;  /* 0x0000000000087805 */ /* 0x000fe2000001ff00 */
[C-C-:B------:R-:W-:Y:S02]  /*03c0*/  LOP3.LUT R132, R4.reuse, 0x28, R59.reuse, 0xfe, !PT ;  /* 0x0000002804847812 */ /* 0x140fe400078efe3b */
[C-C-:B------:R-:W-:Y:S01]  /*03d0*/  LOP3.LUT R133, R4.reuse, 0x2c, R59.reuse, 0xfe, !PT ;  /* 0x0000002c04857812 */ /* 0x140fe200078efe3b */
[----:B------:R-:W-:Y:S01]  /*03e0*/  IMAD.HI.U32 R3, R3, R6, RZ ;  /* 0x0000000603037227 */ /* 0x000fe200078e00ff */
[C-C-:B------:R-:W-:Y:S02]  /*03f0*/  LOP3.LUT R134, R4.reuse, 0x30, R59.reuse, 0xfe, !PT ;  /* 0x0000003004867812 */ /* 0x140fe400078efe3b */
[----:B------:R-:W-:-:S02]  /*0400*/  LOP3.LUT R135, R4, 0x34, R59, 0xfe, !PT ;  /* 0x0000003404877812 */ /* 0x000fc400078efe3b */
[----:B------:R-:W-:Y:S02]  /*0410*/  IADD3 R2, -R3, RZ, RZ ;  /* 0x000000ff03027210 */ /* 0x000fe40007ffe1ff */
[C-C-:B------:R-:W-:Y:S02]  /*0420*/  LOP3.LUT R136, R4.reuse, 0x38, R59.reuse, 0xfe, !PT ;  /* 0x0000003804887812 */ /* 0x140fe400078efe3b */
[----:B------:R-:W-:Y:S01]  /*0430*/  LOP3.LUT R57, R4, 0x3c, R59, 0xfe, !PT ;  /* 0x0000003c04397812 */ /* 0x000fe200078efe3b */
[----:B------:R-:W-:Y:S01]  /*0440*/  IMAD R2, R7, R2, R6 ;  /* 0x0000000207027224 */ /* 0x000fe200078e0206 */
[----:B------:R-:W-:Y:S02]  /*0450*/  MOV R6, 0x280 ;  /* 0x0000028000067802 */ /* 0x000fe40000000f00 */
[----:B------:R-:W-:Y:S02]  /*0460*/  LOP3.LUT R60, R59, 0x3c, RZ, 0xfc, !PT ;  /* 0x0000003c3b3c7812 */ /* 0x000fe400078efcff */
[----:B------:R-:W-:-:S02]  /*0470*/  ISETP.GT.U32.AND P0, PT, R7, R2, PT ;  /* 0x000000020700720c */ /* 0x000fc40003f04070 */
[C---:B------:R-:W-:Y:S02]  /*0480*/  LOP3.LUT R61, R59.reuse, 0x38, RZ, 0xfc, !PT ;  /* 0x000000383b3d7812 */ /* 0x040fe400078efcff */
[C---:B------:R-:W-:Y:S02]  /*0490*/  LOP3.LUT R62, R59.reuse, 0x34, RZ, 0xfc, !PT ;  /* 0x000000343b3e7812 */ /* 0x040fe400078efcff */
[C---:B------:R-:W-:Y:S02]  /*04a0*/  LOP3.LUT R63, R59.reuse, 0x30, RZ, 0xfc, !PT ;  /* 0x000000303b3f7812 */ /* 0x040fe400078efcff */
[C---:B------:R-:W-:Y:S02]  /*04b0*/  LOP3.LUT R64, R59.reuse, 0x2c, RZ, 0xfc, !PT ;  /* 0x0000002c3b407812 */ /* 0x040fe400078efcff */
[C---:B------:R-:W-:Y:S02]  /*04c0*/  LOP3.LUT R65, R59.reuse, 0x28, RZ, 0xfc, !PT ;  /* 0x000000283b417812 */ /* 0x040fe400078efcff */
[----:B------:R-:W-:-:S02]  /*04d0*/  LOP3.LUT R66, R59, 0x24, RZ, 0xfc, !PT ;  /* 0x000000243b427812 */ /* 0x000fc400078efcff */
[-C--:B------:R-:W-:Y:S02]  /*04e0*/  @!P0 IADD3 R2, R2, -R7.reuse, RZ ;  /* 0x8000000702028210 */ /* 0x080fe40007ffe0ff */
[----:B------:R-:W-:Y:S02]  /*04f0*/  @!P0 IADD3 R3, R3, 0x1, RZ ;  /* 0x0000000103038810 */ /* 0x000fe40007ffe0ff */
[----:B------:R-:W-:Y:S02]  /*0500*/  ISETP.GE.U32.AND P2, PT, R2, R7, PT ;  /* 0x000000070200720c */ /* 0x000fe40003f46070 */
[----:B------:R-:W-:Y:S02]  /*0510*/  LOP3.LUT R2, R0, c[0x0][0x188], RZ, 0x3c, !PT ;  /* 0x0000620000027a12 */ /* 0x000fe400078e3cff */
[----:B------:R-:W-:Y:S02]  /*0520*/  ISETP.NE.AND P0, PT, RZ, c[0x0][0x188], PT ;  /* 0x00006200ff007a0c */ /* 0x000fe40003f05270 */
[----:B------:R-:W-:-:S02]  /*0530*/  ISETP.GE.AND P1, PT, R2, RZ, PT ;  /* 0x000000ff0200720c */ /* 0x000fc40003f26270 */
[----:B------:R-:W-:Y:S02]  /*0540*/  P2R R2, PR, RZ, 0x8 ;  /* 0x00000008ff027803 */ /* 0x000fe40000000000 */
[----:B------:R-:W-:Y:S02]  /*0550*/  ISETP.GE.AND P3, PT, R123, c[0x0][0x194], PT ;  /* 0x000065007b007a0c */ /* 0x000fe40003f66270 */
[----:B------:R-:W-:Y:S02]  /*0560*/  P2R R2, PR, RZ, 0x10 ;  /* 0x00000010ff027803 */ /* 0x000fe40000000000 */
[----:B------:R-:W-:Y:S02]  /*0570*/  @P2 IADD3 R3, R3, 0x1, RZ ;  /* 0x0000000103032810 */ /* 0x000fe40007ffe0ff */
[----:B------:R-:W-:Y:S02]  /*0580*/  ISETP.GE.AND P2, PT, R122, c[0x0][0x194], PT ;  /* 0x000065007a007a0c */ /* 0x000fe40003f46270 */
[----:B------:R-:W-:-:S02]  /*0590*/  P2R R2, PR, RZ, 0x8 ;  /* 0x00000008ff027803 */ /* 0x000fc40000000000 */
[----:B------:R-:W-:Y:S02]  /*05a0*/  P2R R2, PR, RZ, 0x4 ;  /* 0x00000004ff027803 */ /* 0x000fe40000000000 */
[----:B------:R-:W-:Y:S02]  /*05b0*/  ISETP.GE.AND P2, PT, R121, c[0x0][0x194], PT ;  /* 0x0000650079007a0c */ /* 0x000fe40003f46270 */
[----:B------:R-:W-:Y:S02]  /*05c0*/  @!P1 IADD3 R3, -R3, RZ, RZ ;  /* 0x000000ff03039210 */ /* 0x000fe40007ffe1ff */
[----:B------:R-:W-:Y:S02]  /*05d0*/  ISETP.GE.AND P1, PT, R127, c[0x0][0x194], PT ;  /* 0x000065007f007a0c */ /* 0x000fe40003f26270 */
[----:B------:R-:W-:Y:S02]  /*05e0*/  @!P0 LOP3.LUT R3, RZ, c[0x0][0x188], RZ, 0x33, !PT ;  /* 0x00006200ff038a12 */ /* 0x000fe400078e33ff */
[----:B------:R-:W-:-:S02]  /*05f0*/  ISETP.GE.AND P0, PT, R126, c[0x0][0x194], PT ;  /* 0x000065007e007a0c */ /* 0x000fc40003f06270 */
[----:B------:R-:W-:Y:S02]  /*0600*/  P2R R2, PR, RZ, 0x4 ;  /* 0x00000004ff027803 */ /* 0x000fe40000000000 */
[----:B------:R-:W-:Y:S02]  /*0610*/  P2R R2, PR, RZ, 0x2 ;  /* 0x00000002ff027803 */ /* 0x000fe40000000000 */
[----:B------:R-:W-:Y:S02]  /*0620*/  P2R R2, PR, RZ, 0x1 ;  /* 0x00000001ff027803 */ /* 0x000fe40000000000 */
[----:B------:R-:W-:Y:S02]  /*0630*/  ISETP.GE.AND P0, PT, R129, c[0x0][0x194], PT ;  /* 0x0000650081007a0c */ /* 0x000fe40003f06270 */
[----:B------:R-:W-:Y:S02]  /*0640*/  MOV R7, c[0x0][0x190] ;  /* 0x0000640000077a02 */ /* 0x000fe40000000f00 */
[----:B------:R-:W-:-:S02]  /*0650*/  ISETP.GE.AND P2, PT, R130, c[0x0][0x194], PT ;  /* 0x0000650082007a0c */ /* 0x000fc40003f46270 */
[----:B------:R-:W-:Y:S01]  /*0660*/  ISETP.GE.AND P1, PT, R131, c[0x0][0x194], PT ;  /* 0x0000650083007a0c */ /* 0x000fe20003f26270 */
[----:B------:R-:W-:Y:S01]  /*0670*/  IMAD R7, R7, c[0x0][0x18c], RZ ;  /* 0x0000630007077a24 */ /* 0x000fe200078e02ff */
[----:B------:R-:W-:Y:S02]  /*0680*/  P2R R4, PR, RZ, 0x1 ;  /* 0x00000001ff047803 */ /* 0x000fe40000000000 */
[----:B------:R-:W-:Y:S01]  /*0690*/  ISETP.GE.AND P0, PT, R132, c[0x0][0x194], PT ;  /* 0x0000650084007a0c */ /* 0x000fe20003f06270 */
[----:B------:R-:W-:Y:S01]  /*06a0*/  IMAD R6, R7, R6, -c[0x0][0x188] ;  /* 0x8000620007067624 */ /* 0x000fe200078e0206 */
[----:B------:R-:W-:Y:S01]  /*06b0*/  P2R R4, PR, RZ, 0x4 ;  /* 0x00000004ff047803 */ /* 0x000fe20000000000 */
[-CC-:B------:R-:W-:Y:S01]  /*06c0*/  IMAD R60, R60, R7.reuse, R0.reuse ;  /* 0x000000073c3c7224 */ /* 0x180fe200078e0200 */
[----:B------:R-:W-:Y:S01]  /*06d0*/  ISETP.GE.AND P2, PT, R133, c[0x0][0x194], PT ;  /* 0x0000650085007a0c */ /* 0x000fe20003f46270 */
[----:B------:R-:W-:Y:S01]  /*06e0*/  IMAD R6, R3, R6, RZ ;  /* 0x0000000603067224 */ /* 0x000fe200078e02ff */
[----:B------:R-:W-:Y:S01]  /*06f0*/  P2R R4, PR, RZ, 0x2 ;  /* 0x00000002ff047803 */ /* 0x000fe20000000000 */
[-CC-:B------:R-:W-:Y:S01]  /*0700*/  IMAD R61, R61, R7.reuse, R0.reuse ;  /* 0x000000073d3d7224 */ /* 0x180fe200078e0200 */
[----:B------:R-:W-:Y:S01]  /*0710*/  ISETP.GE.AND P1, PT, R134, c[0x0][0x194], PT ;  /* 0x0000650086007a0c */ /* 0x000fe20003f26270 */
[-CC-:B------:R-:W-:Y:S01]  /*0720*/  IMAD R62, R62, R7.reuse, R0.reuse ;  /* 0x000000073e3e7224 */ /* 0x180fe200078e0200 */
[----:B------:R-:W-:Y:S01]  /*0730*/  P2R R4, PR, RZ, 0x1 ;  /* 0x00000001ff047803 */ /* 0x000fe20000000000 */
[-CC-:B------:R-:W-:Y:S01]  /*0740*/  IMAD R63, R63, R7.reuse, R0.reuse ;  /* 0x000000073f3f7224 */ /* 0x180fe200078e0200 */
[----:B------:R-:W-:Y:S01]  /*0750*/  MOV R2, 0x2 ;  /* 0x0000000200027802 */ /* 0x000fe20000000f00 */
[-CC-:B------:R-:W-:Y:S01]  /*0760*/  IMAD R64, R64, R7.reuse, R0.reuse ;  /* 0x0000000740407224 */ /* 0x180fe200078e0200 */
[----:B------:R-:W-:Y:S01]  /*0770*/  ISETP.GE.AND P0, PT, R135, c[0x0][0x194], PT ;  /* 0x0000650087007a0c */ /* 0x000fe20003f06270 */
[----:B------:R-:W-:Y:S01]  /*0780*/  IMAD R65, R65, R7, R0 ;  /* 0x0000000741417224 */ /* 0x000fe200078e0200 */
[----:B------:R-:W-:Y:S01]  /*0790*/  P2R R4, PR, RZ, 0x4 ;  /* 0x00000004ff047803 */ /* 0x000fe20000000000 */
[C---:B------:R-:W-:Y:S01]  /*07a0*/  IMAD.WIDE.U32 R2, R59.reuse, R2, c[0x0][0x168] ;  /* 0x00005a003b027625 */ /* 0x040fe200078e0002 */
[----:B------:R-:W-:-:S02]  /*07b0*/  LOP3.LUT R67, R59, 0x20, RZ, 0xfc, !PT ;  /* 0x000000203b437812 */ /* 0x000fc400078efcff */
[C---:B------:R-:W-:Y:S01]  /*07c0*/  LOP3.LUT R68, R59.reuse, 0x1c, RZ, 0xfc, !PT ;  /* 0x0000001c3b447812 */ /* 0x040fe200078efcff */
[-CC-:B------:R-:W-:Y:S01]  /*07d0*/  IMAD R66, R66, R7.reuse, R0.reuse ;  /* 0x0000000742427224 */ /* 0x180fe200078e0200 */
[----:B------:R-:W-:Y:S01]  /*07e0*/  LOP3.LUT R69, R59, 0x18, RZ, 0xfc, !PT ;  /* 0x000000183b457812 */ /* 0x000fe200078efcff */
[-CC-:B------:R-:W-:Y:S01]  /*07f0*/  IMAD R67, R67, R7.reuse, R0.reuse ;  /* 0x0000000743437224 */ /* 0x180fe200078e0200 */
        /* <DEDUP_REMOVED lines=10> */
[----:B------:R-:W-:Y:S01]  /*08a0*/  ISETP.GE.AND P2, PT, R57, c[0x0][0x194], PT ;  /* 0x0000650039007a0c */ /* 0x000fe20003f46270 */
[-CC-:B------:R-:W-:Y:S01]  /*08b0*/  IMAD R72, R72, R7.reuse, R0.reuse ;  /* 0x0000000748487224 */ /* 0x180fe200078e0200 */
[----:B------:R-:W-:Y:S01]  /*08c0*/  P2R R4, PR, RZ, 0x2 ;  /* 0x00000002ff047803 */ /* 0x000fe20000000000 */
[-CC-:B------:R-:W-:Y:S01]  /*08d0*/  IMAD R73, R73, R7.reuse, R0.reuse ;  /* 0x0000000749497224 */ /* 0x180fe200078e0200 */
[----:B------:R-:W-:Y:S01]  /*08e0*/  ISETP.GE.AND P1, PT, R136, c[0x0][0x194], PT ;  /* 0x0000650088007a0c */ /* 0x000fe20003f26270 */
[----:B------:R-:W-:Y:S01]  /*08f0*/  IMAD R74, R74, R7, R0 ;  /* 0x000000074a4a7224 */ /* 0x000fe200078e0200 */
[----:B------:R-:W-:-:S02]  /*0900*/  P2R R4, PR, RZ, 0x1 ;  /* 0x00000001ff047803 */ /* 0x000fc40000000000 */
[----:B------:R-:W-:Y:S02]  /*0910*/  P2R R4, PR, RZ, 0x4 ;  /* 0x00000004ff047803 */ /* 0x000fe40000000000 */
[----:B------:R-:W-:Y:S02]  /*0920*/  ISETP.GE.AND P0, PT, R0, c[0x0][0x194], PT ;  /* 0x0000650000007a0c */ /* 0x000fe40003f06270 */
[----:B------:R-:W-:-:S02]  /*0930*/  P2R R4, PR, RZ, 0x2 ;  /* 0x00000002ff047803 */ /* 0x000fc40000000000 */
.L_x_2:
[C---:B------:R-:W-:Y:S02]  /*0940*/  IADD3 R80, R6.reuse, R59, RZ ;  /* 0x0000003b06507210 */ /* 0x040fe40007ffe0ff */
[----:B------:R-:W-:Y:S02]  /*0950*/  MOV R147, 0x2 ;  /* 0x0000000200937802 */ /* 0x000fe40000000f00 */
[----:B------:R-:W-:Y:S02]  /*0960*/  IADD3 R82, R6, R74, RZ ;  /* 0x0000004a06527210 */ /* 0x000fe40007ffe0ff */
[----:B------:R-:W-:Y:S01]  /*0970*/  IADD3 R4, P1, R2, UR4, RZ ;  /* 0x0000000402047c10 */ /* 0x000fe2000ff3e0ff */
[----:B------:R-:W-:Y:S01]  /*0980*/  IMAD.WIDE R76, R80, R147, c[0x0][0x160] ;  /* 0x00005800504c7625 */ /* 0x000fe200078e0293 */
[----:B------:R-:W-:-:S02]  /*0990*/  PRMT R75, RZ, 0x7610, R75 ;  /* 0x00007610ff4b7816 */ /* 0x000fc4000000004b */
[----:B------:R-:W-:Y:S01]  /*09a0*/  PRMT R96, RZ, 0x7610, R96 ;  /* 0x00007610ff607816 */ /* 0x000fe20000000060 */
[-C--:B------:R-:W-:Y:S01]  /*09b0*/  IMAD.WIDE R78, R82, R147.reuse, c[0x0][0x160] ;  /* 0x00005800524e7625 */ /* 0x080fe200078e0293 */
[----:B------:R-:W-:Y:S02]  /*09c0*/  IADD3.X R5, R3, UR5, RZ, P1, !PT ;  /* 0x0000000503057c10 */ /* 0x000fe40008ffe4ff */
[----:B------:R0:W2:Y:S04]  /*09d0*/  @!P0 LDG.E.EL.U16 R75, [R76.64] ;  /* 0x000000064c4b8981 */ /* 0x0000a8000c2e1500 */
[----:B------:R1:W3:Y:S04]  /*09e0*/  @!P0 LDG.E.EL.U16 R96, [R78.64] ;  /* 0x000000064e608981 */ /* 0x0002e8000c2e1500 */
[----:B------:R-:W4:Y:S04]  /*09f0*/  LDG.E.EL.U16 R118, [R4.64] ;  /* 0x0000000604767981 */ /* 0x000f28000c2e1500 */
[----:B------:R-:W5:Y:S01]  /*0a00*/  LDG.E.EL.U16 R119, [R4.64+0x8] ;  /* 0x0000080604777981 */ /* 0x000f62000c2e1500 */
[----:B------:R-:W-:Y:S01]  /*0a10*/  PRMT R107, RZ, 0x7610, R107 ;  /* 0x00007610ff6b7816 */ /* 0x000fe2000000006b */
[----:B------:R-:W-:Y:S01]  /*0a20*/  IMAD.WIDE R80, R80, R147, c[0x0][0x170] ;  /* 0x00005c0050507625 */ /* 0x000fe200078e0293 */
[----:B------:R-:W-:Y:S01]  /*0a30*/  IADD3 R84, R6, R73, RZ ;  /* 0x0000004906547210 */ /* 0x000fe20007ffe0ff */
[----:B------:R1:W5:Y:S01]  /*0a40*/  LDG.E.EL.U16 R138, [R4.64+0x20] ;  /* 0x00002006048a7981 */ /* 0x000362000c2e1500 */
[----:B------:R-:W-:Y:S01]  /*0a50*/  PRMT R97, RZ, 0x7610, R97 ;  /* 0x00007610ff617816 */ /* 0x000fe20000000061 */
[----:B------:R-:W-:Y:S01]  /*0a60*/  IMAD.WIDE R82, R82, R147, c[0x0][0x170] ;  /* 0x00005c0052527625 */ /* 0x000fe200078e0293 */
[C---:B------:R-:W-:Y:S01]  /*0a70*/  IADD3 R87, R6.reuse, R71, RZ ;  /* 0x0000004706577210 */ /* 0x040fe20007ffe0ff */
[----:B------:R1:W5:Y:S01]  /*0a80*/  @!P0 LDG.E.EL.U16 R107, [R80.64] ;  /* 0x00000006506b8981 */ /* 0x000362000c2e1500 */
[----:B------:R-:W-:Y:S01]  /*0a90*/  IADD3 R86, R6, R72, RZ ;  /* 0x0000004806567210 */ /* 0x000fe20007ffe0ff */
[-C--:B0-----:R-:W-:Y:S01]  /*0aa0*/  IMAD.WIDE R76, R84, R147.reuse, c[0x0][0x160] ;  /* 0x00005800544c7625 */ /* 0x081fe200078e0293 */
[----:B------:R-:W-:Y:S01]  /*0ab0*/  PRMT R99, RZ, 0x7610, R99 ;  /* 0x00007610ff637816 */ /* 0x000fe20000000063 */
[----:B------:R0:W5:Y:S01]  /*0ac0*/  LDG.E.EL.U16 R120, [R4.64+0x10] ;  /* 0x0000100604787981 */ /* 0x000162000c2e1500 */
[----:B------:R-:W-:Y:S01]  /*0ad0*/  PRMT R98, RZ, 0x7610, R98 ;  /* 0x00007610ff627816 */ /* 0x000fe20000000062 */
[-C--:B-1----:R-:W-:Y:S01]  /*0ae0*/  IMAD.WIDE R78, R86, R147.reuse, c[0x0][0x160] ;  /* 0x00005800564e7625 */ /* 0x082fe200078e0293 */
[----:B------:R-:W-:Y:S01]  /*0af0*/  PRMT R108, RZ, 0x7610, R108 ;  /* 0x00007610ff6c7816 */ /* 0x000fe2000000006c */
[----:B------:R1:W5:Y:S01]  /*0b00*/  @!P0 LDG.E.EL.U16 R97, [R76.64] ;  /* 0x000000064c618981 */ /* 0x000362000c2e1500 */
[----:B------:R-:W-:Y:S01]  /*0b10*/  PRMT R109, RZ, 0x7610, R109 ;  /* 0x00007610ff6d7816 */ /* 0x000fe2000000006d */
[-C--:B------:R-:W-:Y:S01]  /*0b20*/  IMAD.WIDE R84, R84, R147.reuse, c[0x0][0x170] ;  /* 0x00005c0054547625 */ /* 0x080fe200078e0293 */
[----:B------:R-:W-:Y:S01]  /*0b30*/  IADD3 R88, R6, R70, RZ ;  /* 0x0000004606587210 */ /* 0x000fe20007ffe0ff */
[----:B------:R0:W5:Y:S02]  /*0b40*/  @!P0 LDG.E.EL.U16 R98, [R78.64] ;  /* 0x000000064e628981 */ /* 0x000164000c2e1500 */
[-C--:B------:R-:W-:Y:S01]  /*0b50*/  IMAD.WIDE R80, R86, R147.reuse, c[0x0][0x170] ;  /* 0x00005c0056507625 */ /* 0x080fe200078e0293 */
[C---:B------:R-:W-:Y:S01]  /*0b60*/  IADD3 R94, R6.reuse, R64, RZ ;  /* 0x00000040065e7210 */ /* 0x040fe20007ffe0ff */
[----:B------:R0:W5:Y:S02]  /*0b70*/  @!P0 LDG.E.EL.U16 R108, [R82.64] ;  /* 0x00000006526c8981 */ /* 0x000164000c2e1500 */
[C---:B-1----:R-:W-:Y:S01]  /*0b80*/  IMAD.WIDE R76, R87.reuse, R147, c[0x0][0x160] ;  /* 0x00005800574c7625 */ /* 0x042fe200078e0293 */
[----:B------:R-:W-:Y:S01]  /*0b90*/  IADD3 R86, R6, R69, RZ ;  /* 0x0000004506567210 */ /* 0x000fe20007ffe0ff */
[----:B------:R1:W5:Y:S04]  /*0ba0*/  @!P0 LDG.E.EL.U16 R109, [R84.64] ;  /* 0x00000006546d8981 */ /* 0x000368000c2e1500 */
[----:B------:R1:W5:Y:S01]  /*0bb0*/  @!P0 LDG.E.EL.U16 R99, [R76.64] ;  /* 0x000000064c638981 */ /* 0x000362000c2e1500 */
[----:B------:R-:W-:Y:S01]  /*0bc0*/  PRMT R100, RZ, 0x7610, R100 ;  /* 0x00007610ff647816 */ /* 0x000fe20000000064 */
[CC--:B0-----:R-:W-:Y:S01]  /*0bd0*/  IMAD.WIDE R78, R88.reuse, R147.reuse, c[0x0][0x160] ;  /* 0x00005800584e7625 */ /* 0x0c1fe200078e0293 */
[----:B------:R-:W-:Y:S01]  /*0be0*/  PRMT R112, RZ, 0x7610, R112 ;  /* 0x00007610ff707816 */ /* 0x000fe20000000070 */
[----:B------:R0:W5:Y:S01]  /*0bf0*/  LDG.E.EL.U16 R137, [R4.64+0x18] ;  /* 0x0000180604897981 */ /* 0x000162000c2e1500 */
[----:B------:R-:W-:Y:S01]  /*0c00*/  PRMT R101, RZ, 0x7610, R101 ;  /* 0x00007610ff657816 */ /* 0x000fe20000000065 */
[-C--:B-1----:R-:W-:Y:S01]  /*0c10*/  IMAD.WIDE R84, R88, R147.reuse, c[0x0][0x170] ;  /* 0x00005c0058547625 */ /* 0x082fe200078e0293 */
[----:B------:R-:W-:Y:S01]  /*0c20*/  IADD3 R88, R6, R68, RZ ;  /* 0x0000004406587210 */ /* 0x000fe20007ffe0ff */
[----:B------:R1:W5:Y:S02]  /*0c30*/  @!P0 LDG.E.EL.U16 R100, [R78.64] ;  /* 0x000000064e648981 */ /* 0x000364000c2e1500 */
[-C--:B------:R-:W-:Y:S01]  /*0c40*/  IMAD.WIDE R76, R86, R147.reuse, c[0x0][0x160] ;  /* 0x00005800564c7625 */ /* 0x080fe200078e0293 */
[----:B------:R-:W-:Y:S01]  /*0c50*/  PRMT R105, RZ, 0x7610, R105 ;  /* 0x00007610ff697816 */ /* 0x000fe20000000069 */
[----:B------:R0:W5:Y:S01]  /*0c60*/  @!P0 LDG.E.EL.U16 R112, [R84.64] ;  /* 0x0000000654708981 */ /* 0x000162000c2e1500 */
[----:B------:R-:W-:Y:S01]  /*0c70*/  PRMT R117, RZ, 0x7610, R117 ;  /* 0x00007610ff757816 */ /* 0x000fe20000000075 */
[CC--:B------:R-:W-:Y:S01]  /*0c80*/  IMAD.WIDE R92, R94.reuse, R147.reuse, c[0x0][0x160] ;  /* 0x000058005e5c7625 */ /* 0x0c0fe200078e0293 */
[----:B------:R-:W-:Y:S01]  /*0c90*/  PRMT R110, RZ, 0x7610, R110 ;  /* 0x00007610ff6e7816 */ /* 0x000fe2000000006e */
[----:B------:R0:W5:Y:S01]  /*0ca0*/  @!P0 LDG.E.EL.U16 R101, [R76.64] ;  /* 0x000000064c658981 */ /* 0x000162000c2e1500 */
[----:B------:R-:W-:Y:S01]  /*0cb0*/  PRMT R111, RZ, 0x7610, R111 ;  /* 0x00007610ff6f7816 */ /* 0x000fe2000000006f */
[-C--:B------:R-:W-:Y:S01]  /*0cc0*/  IMAD.WIDE R94, R94, R147.reuse, c[0x0][0x170] ;  /* 0x00005c005e5e7625 */ /* 0x080fe200078e0293 */
[----:B------:R-:W-:Y:S01]  /*0cd0*/  PRMT R114, RZ, 0x7610, R114 ;  /* 0x00007610ff727816 */ /* 0x000fe20000000072 */
[----:B------:R0:W5:Y:S02]  /*0ce0*/  @!P0 LDG.E.EL.U16 R105, [R92.64] ;  /* 0x000000065c698981 */ /* 0x000164000c2e1500 */
[-C--:B------:R-:W-:Y:S01]  /*0cf0*/  IMAD.WIDE R82, R87, R147.reuse, c[0x0][0x170] ;  /* 0x00005c0057527625 */ /* 0x080fe200078e0293 */
[----:B------:R-:W-:Y:S01]  /*0d00*/  PRMT R102, RZ, 0x7610, R102 ;  /* 0x00007610ff667816 */ /* 0x000fe20000000066 */
[----:B------:R0:W5:Y:S02]  /*0d10*/  @!P0 LDG.E.EL.U16 R117, [R94.64] ;  /* 0x000000065e758981 */ /* 0x000164000c2e1500 */
[----:B-1----:R-:W-:Y:S01]  /*0d20*/  IMAD.WIDE R78, R88, R147, c[0x0][0x160] ;  /* 0x00005800584e7625 */ /* 0x002fe200078e0293 */
[----:B------:R-:W-:Y:S01]  /*0d30*/  IADD3 R90, R6, R65, RZ ;  /* 0x00000041065a7210 */ /* 0x000fe20007ffe0ff */
[----:B------:R1:W5:Y:S02]  /*0d40*/  @!P0 LDG.E.EL.U16 R110, [R80.64] ;  /* 0x00000006506e8981 */ /* 0x000364000c2e1500 */
[----:B0-----:R-:W-:Y:S01]  /*0d50*/  IMAD.WIDE R84, R88, R147, c[0x0][0x170] ;  /* 0x00005c0058547625 */ /* 0x001fe200078e0293 */
[C---:B------:R-:W-:Y:S01]  /*0d60*/  IADD3 R88, R6.reuse, R66, RZ ;  /* 0x0000004206587210 */ /* 0x040fe20007ffe0ff */
[----:B------:R0:W5:Y:S01]  /*0d70*/  @!P0 LDG.E.EL.U16 R111, [R82.64] ;  /* 0x00000006526f8981 */ /* 0x000162000c2e1500 */
[----:B------:R-:W-:Y:S01]  /*0d80*/  IADD3 R89, R6, R67, RZ ;  /* 0x0000004306597210 */ /* 0x000fe20007ffe0ff */
[-C--:B------:R-:W-:Y:S01]  /*0d90*/  IMAD.WIDE R86, R86, R147.reuse, c[0x0][0x170] ;  /* 0x00005c0056567625 */ /* 0x080fe200078e0293 */
[----:B------:R-:W-:Y:S01]  /*0da0*/  PRMT R113, RZ, 0x7610, R113 ;  /* 0x00007610ff717816 */ /* 0x000fe20000000071 */
[----:B------:R1:W5:Y:S01]  /*0db0*/  LDG.E.EL.U16 R93, [R4.64+0x28] ;  /* 0x00002806045d7981 */ /* 0x000362000c2e1500 */
[----:B------:R-:W-:Y:S01]  /*0dc0*/  PRMT R104, RZ, 0x7610, R104 ;  /* 0x00007610ff687816 */ /* 0x000fe20000000068 */
[----:B------:R-:W-:-:S02]  /*0dd0*/  IMAD.WIDE R76, R88, R147, c[0x0][0x160] ;  /* 0x00005800584c7625 */ /* 0x000fc400078e0293 */
[----:B------:R2:W5:Y:S01]  /*0de0*/  LDG.E.EL.U16 R95, [R4.64+0x30] ;  /* 0x00003006045f7981 */ /* 0x000562000c2e1500 */
[----:B0-----:R-:W-:-:S03]  /*0df0*/  PRMT R82, RZ, 0x7610, R82 ;  /* 0x00007610ff527816 */ /* 0x001fc60000000052 */
[----:B------:R0:W5:Y:S01]  /*0e00*/  @!P0 LDG.E.EL.U16 R114, [R84.64] ;  /* 0x0000000654728981 */ /* 0x000162000c2e1500 */
[----:B------:R-:W-:Y:S01]  /*0e10*/  PRMT R103, RZ, 0x7610, R103 ;  /* 0x00007610ff677816 */ /* 0x000fe20000000067 */
[-C--:B-1----:R-:W-:Y:S02]  /*0e20*/  IMAD.WIDE R80, R89, R147.reuse, c[0x0][0x160] ;  /* 0x0000580059507625 */ /* 0x082fe400078e0293 */
[----:B------:R1:W5:Y:S01]  /*0e30*/  @!P0 LDG.E.EL.U16 R102, [R78.64] ;  /* 0x000000064e668981 */ /* 0x000362000c2e1500 */
[----:B------:R-:W-:Y:S02]  /*0e40*/  PRMT R115, RZ, 0x7610, R115 ;  /* 0x00007610ff737816 */ /* 0x000fe40000000073 */
[----:B------:R-:W-:Y:S01]  /*0e50*/  PRMT R106, RZ, 0x7610, R106 ;  /* 0x00007610ff6a7816 */ /* 0x000fe2000000006a */
[----:B------:R1:W5:Y:S01]  /*0e60*/  @!P0 LDG.E.EL.U16 R113, [R86.64] ;  /* 0x0000000656718981 */ /* 0x000362000c2e1500 */
[----:B0-----:R-:W-:Y:S01]  /*0e70*/  IMAD.WIDE R84, R88, R147, c[0x0][0x170] ;  /* 0x00005c0058547625 */ /* 0x001fe200078e0293 */
[----:B------:R-:W-:-:S02]  /*0e80*/  IADD3 R88, R6, R63, RZ ;  /* 0x0000003f06587210 */ /* 0x000fc40007ffe0ff */
[----:B------:R0:W5:Y:S01]  /*0e90*/  @!P0 LDG.E.EL.U16 R82, [R76.64] ;  /* 0x000000064c528981 */ /* 0x000162000c2e1500 */
[-C--:B-1----:R-:W-:Y:S01]  /*0ea0*/  IMAD.WIDE R78, R90, R147.reuse, c[0x0][0x160] ;  /* 0x000058005a4e7625 */ /* 0x082fe200078e0293 */
[----:B------:R-:W-:Y:S02]  /*0eb0*/  PRMT R116, RZ, 0x7610, R116 ;  /* 0x00007610ff747816 */ /* 0x000fe40000000074 */
[----:B------:R1:W5:Y:S01]  /*0ec0*/  @!P0 LDG.E.EL.U16 R103, [R80.64] ;  /* 0x0000000650678981 */ /* 0x000362000c2e1500 */
[----:B------:R-:W-:-:S03]  /*0ed0*/  IMAD.WIDE R86, R89, R147, c[0x0][0x170] ;  /* 0x00005c0059567625 */ /* 0x000fc600078e0293 */
[----:B------:R1:W5:Y:S01]  /*0ee0*/  @!P0 LDG.E.EL.U16 R104, [R78.64] ;  /* 0x000000064e688981 */ /* 0x000362000c2e1500 */
[-C--:B0-----:R-:W-:Y:S01]  /*0ef0*/  IMAD.WIDE R76, R88, R147.reuse, c[0x0][0x160] ;  /* 0x00005800584c7625 */ /* 0x081fe200078e0293 */
[----:B------:R-:W-:Y:S02]  /*0f00*/  PRMT R83, RZ, 0x7610, R83 ;  /* 0x00007610ff537816 */ /* 0x000fe40000000053 */
[----:B------:R0:W5:Y:S01]  /*0f10*/  LDG.E.EL.U16 R139, [R4.64+0x38] ;  /* 0x00003806048b7981 */ /* 0x000162000c2e1500 */
[----:B-1----:R-:W-:-:S03]  /*0f20*/  IMAD.WIDE R80, R90, R147, c[0x0][0x170] ;  /* 0x00005c005a507625 */ /* 0x002fc600078e0293 */
[----:B------:R0:W5:Y:S01]  /*0f30*/  LDG.E.EL.U16 R141, [R4.64+0x48] ;  /* 0x00004806048d7981 */ /* 0x000162000c2e1500 */
[----:B------:R-:W-:-:S03]  /*0f40*/  IADD3 R78, R6, R61, RZ ;  /* 0x0000003d064e7210 */ /* 0x000fc60007ffe0ff */
[----:B------:R1:W5:Y:S04]  /*0f50*/  @!P0 LDG.E.EL.U16 R115, [R86.64] ;  /* 0x0000000656738981 */ /* 0x000368000c2e1500 */
[----:B------:R0:W5:Y:S01]  /*0f60*/  @!P0 LDG.E.EL.U16 R106, [R76.64] ;  /* 0x000000064c6a8981 */ /* 0x000162000c2e1500 */
[----:B------:R-:W-:-:S03]  /*0f70*/  IADD3 R90, R6, R62, RZ ;  /* 0x0000003e065a7210 */ /* 0x000fc60007ffe0ff */
[----:B------:R2:W5:Y:S01]  /*0f80*/  LDG.E.EL.U16 R140, [R4.64+0x40] ;  /* 0x00004006048c7981 */ /* 0x000562000c2e1500 */
[----:B-1----:R-:W-:-:S03]  /*0f90*/  PRMT R87, RZ, 0x7610, R87 ;  /* 0x00007610ff577816 */ /* 0x002fc60000000057 */
[----:B------:R1:W5:Y:S01]  /*0fa0*/  @!P0 LDG.E.EL.U16 R116, [R84.64] ;  /* 0x0000000654748981 */ /* 0x000362000c2e1500 */
[CC--:B0-----:R-:W-:Y:S01]  /*0fb0*/  IMAD.WIDE R76, R78.reuse, R147.reuse, c[0x0][0x160] ;  /* 0x000058004e4c7625 */ /* 0x0c1fe200078e0293 */
[----:B------:R-:W-:Y:S02]  /*0fc0*/  PRMT R86, RZ, 0x7610, R86 ;  /* 0x00007610ff567816 */ /* 0x000fe40000000056 */
[----:B------:R0:W5:Y:S01]  /*0fd0*/  @!P0 LDG.E.EL.U16 R83, [R80.64] ;  /* 0x0000000650538981 */ /* 0x000162000c2e1500 */
[----:B------:R-:W-:Y:S01]  /*0fe0*/  PRMT R92, RZ, 0x7610, R92 ;  /* 0x00007610ff5c7816 */ /* 0x000fe2000000005c */
[----:B------:R-:W-:Y:S02]  /*0ff0*/  IMAD.WIDE R78, R78, R147, c[0x0][0x170] ;  /* 0x00005c004e4e7625 */ /* 0x000fe400078e0293 */
[----:B------:R4:W5:Y:S01]  /*1000*/  @!P0 LDG.E.EL.U16 R87, [R76.64] ;  /* 0x000000064c578981 */ /* 0x000962000c2e1500 */
[----:B-1----:R-:W-:-:S03]  /*1010*/  PRMT R84, RZ, 0x7610, R84 ;  /* 0x00007610ff547816 */ /* 0x002fc60000000054 */
[----:B------:R1:W5:Y:S01]  /*1020*/  @!P0 LDG.E.EL.U16 R92, [R78.64] ;  /* 0x000000064e5c8981 */ /* 0x000362000c2e1500 */
[----:B0-----:R-:W-:-:S03]  /*1030*/  IMAD.WIDE R80, R88, R147, c[0x0][0x170] ;  /* 0x00005c0058507625 */ /* 0x001fc600078e0293 */
[----:B------:R0:W5:Y:S01]  /*1040*/  LDG.E.EL.U16 R143, [R4.64+0x68] ;  /* 0x00006806048f7981 */ /* 0x000162000c2e1500 */
[----:B------:R-:W-:-:S03]  /*1050*/  IMAD.WIDE R88, R90, R147, c[0x0][0x160] ;  /* 0x000058005a587625 */ /* 0x000fc600078e0293 */
[----:B------:R0:W5:Y:S01]  /*1060*/  @!P0 LDG.E.EL.U16 R86, [R80.64] ;  /* 0x0000000650568981 */ /* 0x000162000c2e1500 */
[----:B-1----:R-:W-:-:S03]  /*1070*/  IADD3 R78, R6, R60, RZ ;  /* 0x0000003c064e7210 */ /* 0x002fc60007ffe0ff */
[----:B------:R1:W5:Y:S01]  /*1080*/  @!P0 LDG.E.EL.U16 R84, [R88.64] ;  /* 0x0000000658548981 */ /* 0x000362000c2e1500 */
[----:B------:R-:W-:Y:S01]  /*1090*/  PRMT R85, RZ, 0x7610, R85 ;  /* 0x00007610ff557816 */ /* 0x000fe20000000055 */
[----:B------:R-:W-:Y:S02]  /*10a0*/  IMAD.WIDE R90, R90, R147, c[0x0][0x170] ;  /* 0x00005c005a5a7625 */ /* 0x000fe400078e0293 */
[----:B------:R0:W5:Y:S04]  /*10b0*/  LDG.E.EL.U16 R142, [R4.64+0x60] ;  /* 0x00006006048e7981 */ /* 0x000168000c2e1500 */
[----:B------:R0:W5:Y:S01]  /*10c0*/  @!P0 LDG.E.EL.U16 R85, [R90.64] ;  /* 0x000000065a558981 */ /* 0x000162000c2e1500 */
[----:B-1----:R-:W-:Y:S02]  /*10d0*/  PRMT R88, RZ, 0x7610, R88 ;  /* 0x00007610ff587816 */ /* 0x002fe40000000058 */
[----:B------:R-:W-:Y:S01]  /*10e0*/  PRMT R89, RZ, 0x7610, R89 ;  /* 0x00007610ff597816 */ /* 0x000fe20000000059 */
[----:B------:R1:W5:Y:S04]  /*10f0*/  LDG.E.EL.U16 R144, [R4.64+0x70] ;  /* 0x0000700604907981 */ /* 0x000368000c2e1500 */
[----:B------:R1:W5:Y:S01]  /*1100*/  LDG.E.EL.U16 R145, [R4.64+0x78] ;  /* 0x0000780604917981 */ /* 0x000362000c2e1500 */
[----:B--2---:R-:W-:-:S02]  /*1110*/  SEL R75, R75, RZ, !P0 ;  /* 0x000000ff4b4b7207 */ /* 0x004fc40004000000 */
[----:B---3--:R-:W-:-:S03]  /*1120*/  SEL R96, R96, RZ, !P0 ;  /* 0x000000ff60607207 */ /* 0x008fc60004000000 */
[----:B0-----:R-:W-:Y:S02]  /*1130*/  HADD2.F32 R80, -RZ, R75.H0_H0 ;  /* 0x2000004bff507230 */ /* 0x001fe40000004100 */
[----:B----4-:R-:W-:Y:S02]  /*1140*/  HADD2.F32 R77, -RZ, R118.H0_H0 ;  /* 0x20000076ff4d7230 */ /* 0x010fe40000004100 */
[----:B------:R1:W2:Y:S01]  /*1150*/  LDG.E.EL.U16 R118, [R4.64+0x50] ;  /* 0x0000500604767981 */ /* 0x0002a2000c2e1500 */
[----:B-----5:R-:W-:-:S03]  /*1160*/  HADD2.F32 R76, -RZ, R119.H0_H0 ;  /* 0x20000077ff4c7230 */ /* 0x020fc60000004100 */
[----:B------:R1:W3:Y:S01]  /*1170*/  LDG.E.EL.U16 R119, [R4.64+0x58] ;  /* 0x0000580604777981 */ /* 0x0002e2000c2e1500 */
[----:B------:R-:W-:Y:S01]  /*1180*/  HADD2.F32 R75, -RZ, R96.H0_H0 ;  /* 0x20000060ff4b7230 */ /* 0x000fe20000004100 */
[----:B------:R-:W-:-:S04]  /*1190*/  FADD R80, R80, R77 ;  /* 0x0000004d50507221 */ /* 0x000fc80000000000 */
[----:B------:R-:W-:Y:S01]  /*11a0*/  FADD R81, R75, R76 ;  /* 0x0000004c4b517221 */ /* 0x000fe20000000000 */
[----:B------:R-:W-:-:S04]  /*11b0*/  IMAD.WIDE R76, R78, R147, c[0x0][0x160] ;  /* 0x000058004e4c7625 */ /* 0x000fc800078e0293 */
[----:B------:R-:W-:Y:S01]  /*11c0*/  IMAD.WIDE R78, R78, R147, c[0x0][0x170] ;  /* 0x00005c004e4e7625 */ /* 0x000fe200078e0293 */
[----:B------:R0:W4:Y:S04]  /*11d0*/  @!P0 LDG.E.EL.U16 R88, [R76.64] ;  /* 0x000000064c588981 */ /* 0x000128000c2e1500 */
[----:B------:R5:W4:Y:S01]  /*11e0*/  @!P0 LDG.E.EL.U16 R89, [R78.64] ;  /* 0x000000064e598981 */ /* 0x000b22000c2e1500 */
[----:B------:R-:W-:-:S05]  /*11f0*/  SEL R75, R107, RZ, !P0 ;  /* 0x000000ff6b4b7207 */ /* 0x000fca0004000000 */
[----:B------:R-:W-:Y:S01]  /*1200*/  HADD2.F32 R75, -RZ, R75.H0_H0 ;  /* 0x2000004bff4b7230 */ /* 0x000fe20000004100 */
[----:B------:R-:W-:-:S04]  /*1210*/  SEL R97, R97, RZ, !P0 ;  /* 0x000000ff61617207 */ /* 0x000fc80004000000 */
[----:B-1----:R-:W-:Y:S01]  /*1220*/  FFMA R5, R75, 0.125, R80 ;  /* 0x3e0000004b057823 */ /* 0x002fe20000000050 */
[----:B------:R-:W-:Y:S02]  /*1230*/  SEL R75, R98, RZ, !P0 ;  /* 0x000000ff624b7207 */ /* 0x000fe40004000000 */
[----:B0-----:R-:W-:Y:S01]  /*1240*/  SEL R77, R99, RZ, !P0 ;  /* 0x000000ff634d7207 */ /* 0x001fe20004000000 */
[----:B------:R-:W-:Y:S01]  /*1250*/  HADD2.F32 R80, -RZ, R138.H0_H0 ;  /* 0x2000008aff507230 */ /* 0x000fe20000004100 */
[----:B------:R-:W-:Y:S01]  /*1260*/  SEL R108, R108, RZ, !P0 ;  /* 0x000000ff6c6c7207 */ /* 0x000fe20004000000 */
[----:B------:R-:W-:Y:S02]  /*1270*/  HADD2.F32 R76, -RZ, R97.H0_H0 ;  /* 0x20000061ff4c7230 */ /* 0x000fe40000004100 */
[----:B------:R-:W-:Y:S02]  /*1280*/  HADD2.F32 R77, -RZ, R77.H0_H0 ;  /* 0x2000004dff4d7230 */ /* 0x000fe40000004100 */
[----:B-----5:R-:W-:-:S02]  /*1290*/  HADD2.F32 R79, -RZ, R120.H0_H0 ;  /* 0x20000078ff4f7230 */ /* 0x020fc40000004100 */
[----:B------:R-:W-:Y:S02]  /*12a0*/  HADD2.F32 R75, -RZ, R75.H0_H0 ;  /* 0x2000004bff4b7230 */ /* 0x000fe40000004100 */
[----:B------:R-:W-:Y:S01]  /*12b0*/  HADD2.F32 R78, -RZ, R137.H0_H0 ;  /* 0x20000089ff4e7230 */ /* 0x000fe20000004100 */
[----:B------:R-:W-:Y:S01]  /*12c0*/  FADD R90, R77, R80 ;  /* 0x000000504d5a7221 */ /* 0x000fe20000000000 */
[----:B------:R-:W-:Y:S01]  /*12d0*/  HADD2.F32 R4, -RZ, R108.H0_H0 ;  /* 0x2000006cff047230 */ /* 0x000fe20000004100 */
[----:B------:R-:W-:Y:S01]  /*12e0*/  FADD R94, R76, R79 ;  /* 0x0000004f4c5e7221 */ /* 0x000fe20000000000 */
[----:B------:R-:W-:Y:S01]  /*12f0*/  SEL R77, R109, RZ, !P0 ;  /* 0x000000ff6d4d7207 */ /* 0x000fe20004000000 */
[----:B------:R-:W-:Y:S01]  /*1300*/  FADD R91, R75, R78 ;  /* 0x0000004e4b5b7221 */ /* 0x000fe20000000000 */
[----:B------:R-:W-:Y:S02]  /*1310*/  SEL R78, R100, RZ, !P0 ;  /* 0x000000ff644e7207 */ /* 0x000fe40004000000 */
[----:B------:R-:W-:Y:S01]  /*1320*/  SEL R79, R101, RZ, !P0 ;  /* 0x000000ff654f7207 */ /* 0x000fe20004000000 */
[----:B------:R-:W-:Y:S01]  /*1330*/  FFMA R4, R4, 0.125, R81 ;  /* 0x3e00000004047823 */ /* 0x000fe20000000051 */
[----:B------:R-:W-:-:S02]  /*1340*/  HADD2.F32 R77, -RZ, R77.H0_H0 ;  /* 0x2000004dff4d7230 */ /* 0x000fc40000004100 */
[----:B------:R-:W-:Y:S02]  /*1350*/  HADD2.F32 R78, -RZ, R78.H0_H0 ;  /* 0x2000004eff4e7230 */ /* 0x000fe40000004100 */
[----:B------:R-:W-:Y:S01]  /*1360*/  HADD2.F32 R79, -RZ, R79.H0_H0 ;  /* 0x2000004fff4f7230 */ /* 0x000fe20000004100 */
[----:B------:R-:W-:Y:S01]  /*1370*/  SEL R76, R110, RZ, !P0 ;  /* 0x000000ff6e4c7207 */ /* 0x000fe20004000000 */
[----:B------:R-:W-:Y:S01]  /*1380*/  FFMA R77, R77, 0.125, R94 ;  /* 0x3e0000004d4d7823 */ /* 0x000fe2000000005e */
[----:B------:R-:W-:Y:S01]  /*1390*/  SEL R75, R111, RZ, !P0 ;  /* 0x000000ff6f4b7207 */ /* 0x000fe20004000000 */
[----:B------:R-:W-:Y:S02]  /*13a0*/  HADD2.F32 R81, -RZ, R93.H0_H0 ;  /* 0x2000005dff517230 */ /* 0x000fe40000004100 */
[----:B------:R-:W-:-:S03]  /*13b0*/  HADD2.F32 R80, -RZ, R95.H0_H0 ;  /* 0x2000005fff507230 */ /* 0x000fc60000004100 */
[----:B------:R-:W-:Y:S01]  /*13c0*/  FADD R95, R78, R81 ;  /* 0x000000514e5f7221 */ /* 0x000fe20000000000 */
[----:B------:R-:W-:Y:S02]  /*13d0*/  HADD2.F32 R76, -RZ, R76.H0_H0 ;  /* 0x2000004cff4c7230 */ /* 0x000fe40000004100 */
[----:B------:R-:W-:Y:S01]  /*13e0*/  HADD2.F32 R75, -RZ, R75.H0_H0 ;  /* 0x2000004bff4b7230 */ /* 0x000fe20000004100 */
[----:B------:R-:W-:Y:S01]  /*13f0*/  FADD R94, R79, R80 ;  /* 0x000000504f5e7221 */ /* 0x000fe20000000000 */
[----:B------:R-:W-:Y:S02]  /*1400*/  SEL R80, R112, RZ, !P0 ;  /* 0x000000ff70507207 */ /* 0x000fe40004000000 */
[----:B------:R-:W-:Y:S01]  /*1410*/  SEL R78, R102, RZ, !P0 ;  /* 0x000000ff664e7207 */ /* 0x000fe20004000000 */
[----:B------:R-:W-:Y:S01]  /*1420*/  FFMA R76, R76, 0.125, R91 ;  /* 0x3e0000004c4c7823 */ /* 0x000fe2000000005b */
[----:B------:R-:W-:Y:S01]  /*1430*/  FFMA R75, R75, 0.125, R90 ;  /* 0x3e0000004b4b7823 */ /* 0x000fe2000000005a */
[----:B------:R-:W-:Y:S01]  /*1440*/  HADD2.F32 R80, -RZ, R80.H0_H0 ;  /* 0x20000050ff507230 */ /* 0x000fe20000004100 */
[----:B------:R-:W-:-:S02]  /*1450*/  SEL R79, R113, RZ, !P0 ;  /* 0x000000ff714f7207 */ /* 0x000fc40004000000 */
[----:B------:R-:W-:Y:S01]  /*1460*/  SEL R81, R82, RZ, !P0 ;  /* 0x000000ff52517207 */ /* 0x000fe20004000000 */
[----:B------:R-:W-:Y:S01]  /*1470*/  HADD2.F32 R78, -RZ, R78.H0_H0 ;  /* 0x2000004eff4e7230 */ /* 0x000fe20000004100 */
[----:B------:R-:W-:-:S03]  /*1480*/  SEL R103, R103, RZ, !P0 ;  /* 0x000000ff67677207 */ /* 0x000fc60004000000 */
[----:B------:R-:W-:Y:S01]  /*1490*/  HADD2.F32 R81, -RZ, R81.H0_H0 ;  /* 0x20000051ff517230 */ /* 0x000fe20000004100 */
[----:B------:R-:W-:Y:S01]  /*14a0*/  FFMA R80, R80, 0.125, R95 ;  /* 0x3e00000050507823 */ /* 0x000fe2000000005f */
[----:B------:R-:W-:Y:S02]  /*14b0*/  HADD2.F32 R79, -RZ, R79.H0_H0 ;  /* 0x2000004fff4f7230 */ /* 0x000fe40000004100 */
[----:B------:R-:W-:Y:S02]  /*14c0*/  HADD2.F32 R91, -RZ, R139.H0_H0 ;  /* 0x2000008bff5b7230 */ /* 0x000fe40000004100 */
[----:B------:R-:W-:-:S03]  /*14d0*/  HADD2.F32 R90, -RZ, R141.H0_H0 ;  /* 0x2000008dff5a7230 */ /* 0x000fc60000004100 */
[----:B------:R-:W-:Y:S01]  /*14e0*/  FADD R97, R78, R91 ;  /* 0x0000005b4e617221 */ /* 0x000fe20000000000 */
[----:B------:R-:W-:Y:S01]  /*14f0*/  HADD2.F32 R82, -RZ, R103.H0_H0 ;  /* 0x20000067ff527230 */ /* 0x000fe20000004100 */
[----:B------:R-:W-:Y:S01]  /*1500*/  SEL R91, R104, RZ, !P0 ;  /* 0x000000ff685b7207 */ /* 0x000fe20004000000 */
[----:B------:R-:W-:Y:S01]  /*1510*/  FADD R95, R81, R90 ;  /* 0x0000005a515f7221 */ /* 0x000fe20000000000 */
[----:B------:R-:W-:Y:S01]  /*1520*/  SEL R90, R105, RZ, !P0 ;  /* 0x000000ff695a7207 */ /* 0x000fe20004000000 */
[----:B------:R-:W-:Y:S01]  /*1530*/  HADD2.F32 R93, -RZ, R140.H0_H0 ;  /* 0x2000008cff5d7230 */ /* 0x000fe20000004100 */
[----:B------:R-:W-:-:S04]  /*1540*/  SEL R78, R116, RZ, !P0 ;  /* 0x000000ff744e7207 */ /* 0x000fc80004000000 */
[----:B------:R-:W-:Y:S01]  /*1550*/  FADD R96, R82, R93 ;  /* 0x0000005d52607221 */ /* 0x000fe20000000000 */
[----:B------:R-:W-:Y:S01]  /*1560*/  FFMA R79, R79, 0.125, R94 ;  /* 0x3e0000004f4f7823 */ /* 0x000fe2000000005e */
[----:B------:R-:W-:Y:S01]  /*1570*/  SEL R82, R114, RZ, !P0 ;  /* 0x000000ff72527207 */ /* 0x000fe20004000000 */
[----:B------:R-:W-:Y:S02]  /*1580*/  HADD2.F32 R91, -RZ, R91.H0_H0 ;  /* 0x2000005bff5b7230 */ /* 0x000fe40000004100 */
[----:B------:R-:W-:Y:S02]  /*1590*/  HADD2.F32 R78, -RZ, R78.H0_H0 ;  /* 0x2000004eff4e7230 */ /* 0x000fe40000004100 */
[----:B------:R-:W-:Y:S01]  /*15a0*/  HADD2.F32 R90, -RZ, R90.H0_H0 ;  /* 0x2000005aff5a7230 */ /* 0x000fe20000004100 */
[----:B------:R-:W-:Y:S01]  /*15b0*/  SEL R117, R117, RZ, !P0 ;  /* 0x000000ff75757207 */ /* 0x000fe20004000000 */
[----:B------:R-:W-:Y:S01]  /*15c0*/  HADD2.F32 R82, -RZ, R82.H0_H0 ;  /* 0x20000052ff527230 */ /* 0x000fe20000004100 */
[----:B------:R-:W-:Y:S01]  /*15d0*/  FFMA R78, R78, 0.125, R95 ;  /* 0x3e0000004e4e7823 */ /* 0x000fe2000000005f */
[----:B------:R-:W-:-:S03]  /*15e0*/  SEL R81, R115, RZ, !P0 ;  /* 0x000000ff73517207 */ /* 0x000fc60004000000 */
[----:B------:R-:W-:Y:S01]  /*15f0*/  FFMA R82, R82, 0.125, R97 ;  /* 0x3e00000052527823 */ /* 0x000fe20000000061 */
[----:B------:R-:W-:Y:S01]  /*1600*/  SEL R97, R87, RZ, !P0 ;  /* 0x000000ff57617207 */ /* 0x000fe20004000000 */
[----:B------:R-:W-:Y:S01]  /*1610*/  HADD2.F32 R81, -RZ, R81.H0_H0 ;  /* 0x20000051ff517230 */ /* 0x000fe20000004100 */
[----:B------:R-:W-:Y:S02]  /*1620*/  ISETP.NE.AND P1, PT, RZ, UR4, PT ;  /* 0x00000004ff007c0c */ /* 0x000fe4000bf25270 */
[----:B------:R-:W-:Y:S02]  /*1630*/  SEL R83, R83, RZ, !P0 ;  /* 0x000000ff53537207 */ /* 0x000fe40004000000 */
[----:B------:R-:W-:Y:S01]  /*1640*/  FFMA R81, R81, 0.125, R96 ;  /* 0x3e00000051517823 */ /* 0x000fe20000000060 */
[----:B------:R-:W-:Y:S02]  /*1650*/  SEL R92, R92, RZ, !P0 ;  /* 0x000000ff5c5c7207 */ /* 0x000fe40004000000 */
[----:B------:R-:W-:Y:S01]  /*1660*/  HADD2.F32 R83, -RZ, R83.H0_H0 ;  /* 0x20000053ff537230 */ /* 0x000fe20000004100 */
[----:B------:R-:W-:Y:S01]  /*1670*/  MOV R105, 0x3f800000 ;  /* 0x3f80000000697802 */ /* 0x000fe20000000f00 */
[----:B------:R-:W-:Y:S01]  /*1680*/  CS2R R100, SRZ ;  /* 0x0000000000647805 */ /* 0x000fe2000001ff00 */
[----:B------:R-:W-:Y:S01]  /*1690*/  HADD2.F32 R96, -RZ, R144.H0_H0 ;  /* 0x20000090ff607230 */ /* 0x000fe20000004100 */
[----:B------:R-:W-:Y:S01]  /*16a0*/  MOV R107, 0x3f800000 ;  /* 0x3f800000006b7802 */ /* 0x000fe20000000f00 */
[----:B------:R-:W-:Y:S01]  /*16b0*/  CS2R R102, SRZ ;  /* 0x0000000000667805 */ /* 0x000fe2000001ff00 */
[----:B------:R-:W-:-:S02]  /*16c0*/  MOV R108, 0x3f800000 ;  /* 0x3f800000006c7802 */ /* 0x000fc40000000f00 */
[----:B------:R-:W-:Y:S02]  /*16d0*/  MOV R109, 0x3f800000 ;  /* 0x3f800000006d7802 */ /* 0x000fe40000000f00 */
[----:B------:R-:W-:Y:S02]  /*16e0*/  MOV R110, 0x3f800000 ;  /* 0x3f800000006e7802 */ /* 0x000fe40000000f00 */
[----:B------:R-:W-:Y:S02]  /*16f0*/  MOV R111, 0x3f800000 ;  /* 0x3f800000006f7802 */ /* 0x000fe40000000f00 */
[----:B------:R-:W-:Y:S02]  /*1700*/  MOV R112, 0x3f800000 ;  /* 0x3f80000000707802 */ /* 0x000fe40000000f00 */
[----:B------:R-:W-:Y:S02]  /*1710*/  MOV R113, 0x3f800000 ;  /* 0x3f80000000717802 */ /* 0x000fe40000000f00 */
[----:B------:R-:W-:-:S02]  /*1720*/  MOV R114, 0x3f800000 ;  /* 0x3f80000000727802 */ /* 0x000fc40000000f00 */
[----:B------:R-:W-:Y:S02]  /*1730*/  MOV R115, 0x3f800000 ;  /* 0x3f80000000737802 */ /* 0x000fe40000000f00 */
[----:B------:R-:W-:Y:S02]  /*1740*/  MOV R116, 0x3f800000 ;  /* 0x3f80000000747802 */ /* 0x000fe40000000f00 */
[----:B------:R-:W-:Y:S02]  /*1750*/  MOV R120, 0x3f800000 ;  /* 0x3f80000000787802 */ /* 0x000fe40000000f00 */
[----:B------:R-:W-:Y:S01]  /*1760*/  MOV R104, RZ ;  /* 0x000000ff00687202 */ /* 0x000fe20000000f00 */
[----:B--2---:R-:W-:Y:S02]  /*1770*/  HADD2.F32 R94, -RZ, R118.H0_H0 ;  /* 0x20000076ff5e7230 */ /* 0x004fe40000004100 */
[----:B---3--:R-:W-:-:S03]  /*1780*/  HADD2.F32 R93, -RZ, R119.H0_H0 ;  /* 0x20000077ff5d7230 */ /* 0x008fc60000004100 */
[----:B------:R-:W-:Y:S01]  /*1790*/  FADD R98, R91, R94 ;  /* 0x0000005e5b627221 */ /* 0x000fe20000000000 */
[----:B------:R-:W-:Y:S01]  /*17a0*/  SEL R91, R84, RZ, !P0 ;  /* 0x000000ff545b7207 */ /* 0x000fe20004000000 */
[----:B------:R-:W-:Y:S01]  /*17b0*/  FADD R95, R90, R93 ;  /* 0x0000005d5a5f7221 */ /* 0x000fe20000000000 */
[----:B------:R-:W-:Y:S01]  /*17c0*/  SEL R90, R106, RZ, !P0 ;  /* 0x000000ff6a5a7207 */ /* 0x000fe20004000000 */
[----:B------:R-:W-:Y:S02]  /*17d0*/  HADD2.F32 R84, -RZ, R117.H0_H0 ;  /* 0x20000075ff547230 */ /* 0x000fe40000004100 */
[----:B------:R-:W-:Y:S02]  /*17e0*/  HADD2.F32 R87, -RZ, R91.H0_H0 ;  /* 0x2000005bff577230 */ /* 0x000fe40000004100 */
[----:B------:R-:W-:Y:S02]  /*17f0*/  HADD2.F32 R94, -RZ, R143.H0_H0 ;  /* 0x2000008fff5e7230 */ /* 0x000fe40000004100 */
[----:B------:R-:W-:-:S02]  /*1800*/  HADD2.F32 R90, -RZ, R90.H0_H0 ;  /* 0x2000005aff5a7230 */ /* 0x000fc40000004100 */
[----:B------:R-:W-:Y:S01]  /*1810*/  HADD2.F32 R93, -RZ, R142.H0_H0 ;  /* 0x2000008eff5d7230 */ /* 0x000fe20000004100 */
[----:B----4-:R-:W-:Y:S01]  /*1820*/  SEL R88, R88, RZ, !P0 ;  /* 0x000000ff58587207 */ /* 0x010fe20004000000 */
[----:B------:R-:W-:Y:S01]  /*1830*/  FFMA R84, R84, 0.125, R95 ;  /* 0x3e00000054547823 */ /* 0x000fe2000000005f */
[----:B------:R-:W-:Y:S01]  /*1840*/  FADD R95, R87, R94 ;  /* 0x0000005e575f7221 */ /* 0x000fe20000000000 */
[----:B------:R-:W-:Y:S01]  /*1850*/  SEL R87, R86, RZ, !P0 ;  /* 0x000000ff56577207 */ /* 0x000fe20004000000 */
[----:B------:R-:W-:Y:S01]  /*1860*/  FADD R93, R90, R93 ;  /* 0x0000005d5a5d7221 */ /* 0x000fe20000000000 */
[----:B------:R-:W-:Y:S01]  /*1870*/  SEL R90, R85, RZ, !P0 ;  /* 0x000000ff555a7207 */ /* 0x000fe20004000000 */
[----:B------:R-:W-:Y:S01]  /*1880*/  HADD2.F32 R91, -RZ, R97.H0_H0 ;  /* 0x20000061ff5b7230 */ /* 0x000fe20000004100 */
[----:B------:R-:W-:Y:S01]  /*1890*/  SEL R89, R89, RZ, !P0 ;  /* 0x000000ff59597207 */ /* 0x000fe20004000000 */
[----:B------:R-:W-:Y:S02]  /*18a0*/  HADD2.F32 R86, -RZ, R145.H0_H0 ;  /* 0x20000091ff567230 */ /* 0x000fe40000004100 */
[----:B------:R-:W-:-:S02]  /*18b0*/  HADD2.F32 R85, -RZ, R88.H0_H0 ;  /* 0x20000058ff557230 */ /* 0x000fc40000004100 */
[----:B------:R-:W-:Y:S01]  /*18c0*/  HADD2.F32 R88, -RZ, R87.H0_H0 ;  /* 0x20000057ff587230 */ /* 0x000fe20000004100 */
[----:B------:R-:W-:Y:S01]  /*18d0*/  FADD R96, R91, R96 ;  /* 0x000000605b607221 */ /* 0x000fe20000000000 */
[----:B------:R-:W-:Y:S02]  /*18e0*/  HADD2.F32 R90, -RZ, R90.H0_H0 ;  /* 0x2000005aff5a7230 */ /* 0x000fe40000004100 */
[----:B------:R-:W-:Y:S01]  /*18f0*/  HADD2.F32 R87, -RZ, R92.H0_H0 ;  /* 0x2000005cff577230 */ /* 0x000fe20000004100 */
[----:B------:R-:W-:Y:S01]  /*1900*/  FADD R92, R85, R86 ;  /* 0x00000056555c7221 */ /* 0x000fe20000000000 */
[----:B------:R-:W-:Y:S01]  /*1910*/  HADD2.F32 R89, -RZ, R89.H0_H0 ;  /* 0x20000059ff597230 */ /* 0x000fe20000004100 */
[----:B------:R-:W-:Y:S01]  /*1920*/  FFMA R85, R88, 0.125, R93 ;  /* 0x3e00000058557823 */ /* 0x000fe2000000005d */
[----:B------:R-:W-:Y:S01]  /*1930*/  FFMA R83, R83, 0.125, R98 ;  /* 0x3e00000053537823 */ /* 0x000fe20000000062 */
[----:B------:R-:W-:Y:S01]  /*1940*/  FFMA R86, R90, 0.125, R95 ;  /* 0x3e0000005a567823 */ /* 0x000fe2000000005f */
[----:B------:R-:W-:Y:S01]  /*1950*/  FFMA R87, R87, 0.125, R96 ;  /* 0x3e00000057577823 */ /* 0x000fe20000000060 */
[----:B------:R-:W-:Y:S01]  /*1960*/  FFMA R88, R89, 0.125, R92 ;  /* 0x3e00000059587823 */ /* 0x000fe2000000005c */
[----:B------:R-:W-:Y:S01]  /*1970*/  MOV R106, 0x3f800000 ;  /* 0x3f800000006a7802 */ /* 0x000fe20000000f00 */
[----:B------:R-:W-:Y:S01]  /*1980*/  CS2R R90, SRZ ;  /* 0x00000000005a7805 */ /* 0x000fe2000001ff00 */
[----:B------:R-:W-:Y:S01]  /*1990*/  MOV R117, 0x3f800000 ;  /* 0x3f80000000757802 */ /* 0x000fe20000000f00 */
[----:B------:R-:W-:Y:S01]  /*19a0*/  CS2R R92, SRZ ;  /* 0x00000000005c7805 */ /* 0x000fe2000001ff00 */
[----:B------:R-:W-:Y:S01]  /*19b0*/  MOV R118, 0x3f800000 ;  /* 0x3f80000000767802 */ /* 0x000fe20000000f00 */
[----:B------:R-:W-:Y:S01]  /*19c0*/  CS2R R94, SRZ ;  /* 0x00000000005e7805 */ /* 0x000fe2000001ff00 */
[----:B------:R-:W-:Y:S01]  /*19d0*/  MOV R119, 0x3f800000 ;  /* 0x3f80000000777802 */ /* 0x000fe20000000f00 */
[----:B------:R-:W-:Y:S01]  /*19e0*/  CS2R R96, SRZ ;  /* 0x0000000000607805 */ /* 0x000fe2000001ff00 */
[----:B------:R-:W-:Y:S01]  /*19f0*/  MOV R89, RZ ;  /* 0x000000ff00597202 */ /* 0x000fe20000000f00 */
[----:B------:R-:W-:Y:S01]  /*1a00*/  CS2R R98, SRZ ;  /* 0x0000000000627805 */ /* 0x000fe2000001ff00 */
[----:B------:R-:W-:Y:S05]  /*1a10*/  @!P1 BRA `(.L_x_0) ;  /* 0x0000102000009947 */ /* 0x000fea0003800000 */
[----:B------:R-:W-:Y:S01]  /*1a20*/  FADD R105, R8, 1 ;  /* 0x3f80000008697421 */ /* 0x000fe20000000000 */
        /* <DEDUP_REMOVED lines=15> */
[----:B------:R-:W-:Y:S06]  /*1b20*/  BAR.SYNC 0x0 ;  /* 0x0000000000007b1d */ /* 0x000fec0000000000 */
[----:B------:R-:W-:Y:S01]  /*1b30*/  STS [R56.X4], R105 ;  /* 0x0000006938007388 */ /* 0x000fe20000004800 */
[----:B------:R-:W-:-:S03]  /*1b40*/  FADD R89, R5, -R40 ;  /* 0x8000002805597221 */ /* 0x000fc60000000000 */
[----:B------:R-:W-:Y:S01]  /*1b50*/  STS [R56.X4+0x10], R106 ;  /* 0x0000106a38007388 */ /* 0x000fe20000004800 */
[----:B------:R-:W-:-:S03]  /*1b60*/  FMUL R90, R89, 0.25 ;  /* 0x3e800000595a7820 */ /* 0x000fc60000400000 */
[----:B------:R-:W-:Y:S04]  /*1b70*/  STS [R56.X4+0x20], R107 ;  /* 0x0000206b38007388 */ /* 0x000fe80000004800 */
        /* <DEDUP_REMOVED lines=13> */
[----:B------:R-:W-:Y:S06]  /*1c50*/  BAR.SYNC 0x0 ;  /* 0x0000000000007b1d */ /* 0x000fec0000000000 */
[----:B------:R-:W0:Y:S04]  /*1c60*/  LDS R95, [R58.X4] ;  /* 0x000000003a5f7984 */ /* 0x000e280000004800 */
[----:B------:R-:W1:Y:S04]  /*1c70*/  LDS R96, [R58.X4+0x410] ;  /* 0x000410003a607984 */ /* 0x000e680000004800 */
[----:B------:R-:W2:Y:S04]  /*1c80*/  LDS R98, [R58.X4+0x820] ;  /* 0x000820003a627984 */ /* 0x000ea80000004800 */
[----:B------:R-:W3:Y:S04]  /*1c90*/  LDS R100, [R58.X4+0xc30] ;  /* 0x000c30003a647984 */ /* 0x000ee80000004800 */
[----:B------:R-:W4:Y:S04]  /*1ca0*/  LDS R102, [R58.X4+0x1040] ;  /* 0x001040003a667984 */ /* 0x000f280000004800 */
[----:B------:R-:W-:Y:S04]  /*1cb0*/  LDS R138, [R58.X4+0x1860] ;  /* 0x001860003a8a7984 */ /* 0x000fe80000004800 */
[----:B------:R-:W-:Y:S04]  /*1cc0*/  LDS R140, [R58.X4+0x1c70] ;  /* 0x001c70003a8c7984 */ /* 0x000fe80000004800 */
[----:B------:R-:W5:Y:S01]  /*1cd0*/  LDS R103, [R58.X4+0x1450] ;  /* 0x001450003a677984 */ /* 0x000f620000004800 */
[----:B0-----:R-:W-:-:S02]  /*1ce0*/  FSETP.GT.AND P1, PT, |R95|, 8.50705917302346158658e+37, PT ;  /* 0x7e8000005f00780b */ /* 0x001fc40003f24200 */
[----:B------:R-:W-:Y:S02]  /*1cf0*/  FSETP.GEU.AND P5, PT, |R95|, 1.175494350822287508e-38, PT ;  /* 0x008000005f00780b */ /* 0x000fe40003fae200 */
[----:B------:R-:W-:Y:S01]  /*1d00*/  FSEL R94, R90, R89, P1 ;  /* 0x000000595a5e7208 */ /* 0x000fe20000800000 */
[----:B------:R-:W-:Y:S01]  /*1d10*/  FADD R90, R4, -R41 ;  /* 0x80000029045a7221 */ /* 0x000fe20000000000 */
[----:B-1----:R-:W-:Y:S02]  /*1d20*/  FSETP.GEU.AND P4, PT, |R96|, 1.175494350822287508e-38, PT ;  /* 0x008000006000780b */ /* 0x002fe40003f8e200 */
[----:B--2---:R-:W-:Y:S01]  /*1d30*/  FSETP.GEU.AND P2, PT, |R98|, 1.175494350822287508e-38, PT ;  /* 0x008000006200780b */ /* 0x004fe20003f4e200 */
[----:B------:R-:W-:Y:S01]  /*1d40*/  FMUL R91, R90, 0.25 ;  /* 0x3e8000005a5b7820 */ /* 0x000fe20000400000 */
[----:B---3--:R-:W-:-:S03]  /*1d50*/  FSETP.GEU.AND P3, PT, |R100|, 1.175494350822287508e-38, PT ;  /* 0x008000006400780b */ /* 0x008fc60003f6e200 */
[----:B------:R-:W-:Y:S01]  /*1d60*/  @P1 FMUL R95, R95, 0.25 ;  /* 0x3e8000005f5f1820 */ /* 0x000fe20000400000 */
[----:B------:R-:W-:Y:S01]  /*1d70*/  FSETP.GT.AND P1, PT, |R96|, 8.50705917302346158658e+37, PT ;  /* 0x7e8000006000780b */ /* 0x000fe20003f24200 */
[----:B------:R-:W-:Y:S01]  /*1d80*/  @!P5 FMUL R94, R94, 16777216 ;  /* 0x4b8000005e5ed820 */ /* 0x000fe20000400000 */
[----:B----4-:R-:W-:Y:S01]  /*1d90*/  FSETP.GT.AND P6, PT, |R102|, 8.50705917302346158658e+37, PT ;  /* 0x7e8000006600780b */ /* 0x010fe20003fc4200 */
[----:B------:R-:W-:Y:S01]  /*1da0*/  @!P5 FMUL R95, R95, 16777216 ;  /* 0x4b8000005f5fd820 */ /* 0x000fe20000400000 */
[----:B------:R-:W-:Y:S01]  /*1db0*/  FSEL R97, R91, R90, P1 ;  /* 0x0000005a5b617208 */ /* 0x000fe20000800000 */
[----:B------:R-:W-:-:S04]  /*1dc0*/  FADD R91, R77, -R42 ;  /* 0x8000002a4d5b7221 */ /* 0x000fc80000000000 */
[----:B------:R-:W-:Y:S01]  /*1dd0*/  FMUL R92, R91, 0.25 ;  /* 0x3e8000005b5c7820 */ /* 0x000fe20000400000 */
[----:B------:R-:W0:Y:S01]  /*1de0*/  MUFU.RCP R95, R95 ;  /* 0x0000005f005f7308 */ /* 0x000e220000001000 */
[----:B------:R-:W-:Y:S02]  /*1df0*/  @!P4 FMUL R97, R97, 16777216 ;  /* 0x4b8000006161c820 */ /* 0x000fe40000400000 */
[----:B------:R-:W-:Y:S01]  /*1e00*/  @P1 FMUL R96, R96, 0.25 ;  /* 0x3e80000060601820 */ /* 0x000fe20000400000 */
[----:B------:R-:W-:Y:S02]  /*1e10*/  FSETP.GT.AND P1, PT, |R98|, 8.50705917302346158658e+37, PT ;  /* 0x7e8000006200780b */ /* 0x000fe40003f24200 */
[----:B-----5:R-:W-:Y:S01]  /*1e20*/  FSETP.GEU.AND P5, PT, |R103|, 1.175494350822287508e-38, PT ;  /* 0x008000006700780b */ /* 0x020fe20003fae200 */
[----:B------:R-:W-:Y:S01]  /*1e30*/  @!P4 FMUL R96, R96, 16777216 ;  /* 0x4b8000006060c820 */ /* 0x000fe20000400000 */
[----:B------:R-:W-:Y:S01]  /*1e40*/  FSEL R99, R92, R91, P1 ;  /* 0x0000005b5c637208 */ /* 0x000fe20000800000 */
[----:B------:R-:W-:Y:S01]  /*1e50*/  FADD R92, R76, -R43 ;  /* 0x8000002b4c5c7221 */ /* 0x000fe20000000000 */
[----:B------:R-:W-:-:S03]  /*1e60*/  FSETP.GT.AND P4, PT, |R138|, 8.50705917302346158658e+37, PT ;  /* 0x7e8000008a00780b */ /* 0x000fc60003f84200 */
[----:B------:R-:W1:Y:S01]  /*1e70*/  MUFU.RCP R96, R96 ;  /* 0x0000006000607308 */ /* 0x000e620000001000 */
[----:B------:R-:W-:Y:S01]  /*1e80*/  FMUL R93, R92, 0.25 ;  /* 0x3e8000005c5d7820 */ /* 0x000fe20000400000 */
[----:B------:R-:W-:Y:S01]  /*1e90*/  @!P2 FMUL R99, R99, 16777216 ;  /* 0x4b8000006363a820 */ /* 0x000fe20000400000 */
[----:B0-----:R-:W-:Y:S01]  /*1ea0*/  FFMA R142, R95, R94, R40 ;  /* 0x0000005e5f8e7223 */ /* 0x001fe20000000028 */
[----:B------:R-:W-:Y:S01]  /*1eb0*/  @P1 FMUL R98, R98, 0.25 ;  /* 0x3e80000062621820 */ /* 0x000fe20000400000 */
[----:B------:R-:W-:Y:S01]  /*1ec0*/  FSETP.GT.AND P1, PT, |R100|, 8.50705917302346158658e+37, PT ;  /* 0x7e8000006400780b */ /* 0x000fe20003f24200 */
[----:B------:R-:W-:Y:S01]  /*1ed0*/  FADD R95, R79, -R46 ;  /* 0x8000002e4f5f7221 */ /* 0x000fe20000000000 */
[----:B------:R-:W-:Y:S01]  /*1ee0*/  FADD R5, R5, -R142 ;  /* 0x8000008e05057221 */ /* 0x000fe20000000000 */
[----:B------:R-:W-:Y:S01]  /*1ef0*/  @!P2 FMUL R98, R98, 16777216 ;  /* 0x4b8000006262a820 */ /* 0x000fe20000400000 */
[----:B------:R-:W-:Y:S01]  /*1f00*/  FSEL R101, R93, R92, P1 ;  /* 0x0000005c5d657208 */ /* 0x000fe20000800000 */
[----:B------:R-:W-:Y:S01]  /*1f10*/  FADD R93, R75, -R44 ;  /* 0x8000002c4b5d7221 */ /* 0x000fe20000000000 */
[----:B------:R-:W-:Y:S01]  /*1f20*/  FFMA R89, R89, R5, R24 ;  /* 0x0000000559597223 */ /* 0x000fe20000000018 */
[----:B------:R-:W-:Y:S01]  /*1f30*/  FADD R94, R80, -R45 ;  /* 0x8000002d505e7221 */ /* 0x000fe20000000000 */
[----:B------:R-:W0:Y:S01]  /*1f40*/  MUFU.RCP R5, R98 ;  /* 0x0000006200057308 */ /* 0x000e220000001000 */
[----:B------:R-:W-:Y:S01]  /*1f50*/  @!P3 FMUL R101, R101, 16777216 ;  /* 0x4b8000006565b820 */ /* 0x000fe20000400000 */
[----:B------:R-:W-:Y:S01]  /*1f60*/  FMUL R104, R93, 0.25 ;  /* 0x3e8000005d687820 */ /* 0x000fe20000400000 */
[----:B-1----:R-:W-:Y:S01]  /*1f70*/  FFMA R141, R96, R97, R41 ;  /* 0x00000061608d7223 */ /* 0x002fe20000000029 */
[----:B------:R-:W-:Y:S01]  /*1f80*/  FADD R96, R82, -R47 ;  /* 0x8000002f52607221 */ /* 0x000fe20000000000 */
[----:B------:R-:W-:Y:S01]  /*1f90*/  @P1 FMUL R100, R100, 0.25 ;  /* 0x3e80000064641820 */ /* 0x000fe20000400000 */
[----:B------:R-:W-:Y:S01]  /*1fa0*/  FSETP.GEU.AND P1, PT, |R102|, 1.175494350822287508e-38, PT ;  /* 0x008000006600780b */ /* 0x000fe20003f2e200 */
[----:B------:R-:W-:Y:S01]  /*1fb0*/  FADD R4, R4, -R141 ;  /* 0x8000008d04047221 */ /* 0x000fe20000000000 */
[----:B------:R-:W-:Y:S01]  /*1fc0*/  @P6 FMUL R102, R102, 0.25 ;  /* 0x3e80000066666820 */ /* 0x000fe20000400000 */
[----:B------:R-:W-:Y:S01]  /*1fd0*/  @!P3 FMUL R100, R100, 16777216 ;  /* 0x4b8000006464b820 */ /* 0x000fe20000400000 */
[----:B------:R-:W-:Y:S01]  /*1fe0*/  FSETP.GT.AND P3, PT, |R140|, 8.50705917302346158658e+37, PT ;  /* 0x7e8000008c00780b */ /* 0x000fe20003f64200 */
[----:B------:R-:W-:Y:S01]  /*1ff0*/  FFMA R90, R90, R4, R25 ;  /* 0x000000045a5a7223 */ /* 0x000fe20000000019 */
[----:B------:R-:W-:Y:S01]  /*2000*/  FMUL R4, R95, 0.25 ;  /* 0x3e8000005f047820 */ /* 0x000fe20000400000 */
[----:B------:R-:W-:Y:S01]  /*2010*/  FSEL R104, R104, R93, P6 ;  /* 0x0000005d68687208 */ /* 0x000fe20003000000 */
[----:B------:R-:W-:Y:S01]  /*2020*/  FADD R97, R81, -R48 ;  /* 0x8000003051617221 */ /* 0x000fe20000000000 */
[----:B------:R-:W1:Y:S01]  /*2030*/  MUFU.RCP R100, R100 ;  /* 0x0000006400647308 */ /* 0x000e620000001000 */
[----:B0-----:R-:W-:Y:S01]  /*2040*/  FFMA R144, R5, R99, R42 ;  /* 0x0000006305907223 */ /* 0x001fe2000000002a */
[----:B------:R-:W-:Y:S01]  /*2050*/  FMUL R5, R96, 0.25 ;  /* 0x3e80000060057820 */ /* 0x000fe20000400000 */
[----:B------:R-:W-:Y:S01]  /*2060*/  FSEL R139, R4, R95, P4 ;  /* 0x0000005f048b7208 */ /* 0x000fe20002000000 */
[----:B------:R-:W-:Y:S01]  /*2070*/  @!P1 FMUL R102, R102, 16777216 ;  /* 0x4b80000066669820 */ /* 0x000fe20000400000 */
[----:B------:R-:W-:Y:S01]  /*2080*/  FADD R4, R77, -R144 ;  /* 0x800000904d047221 */ /* 0x000fe20000000000 */
[----:B------:R-:W-:Y:S01]  /*2090*/  FSETP.GT.AND P6, PT, |R103|, 8.50705917302346158658e+37, PT ;  /* 0x7e8000006700780b */ /* 0x000fe20003fc4200 */
[----:B------:R-:W-:Y:S01]  /*20a0*/  @!P1 FMUL R104, R104, 16777216 ;  /* 0x4b80000068689820 */ /* 0x000fe20000400000 */
[----:B------:R-:W-:Y:S01]  /*20b0*/  FSEL R77, R5, R96, P3 ;  /* 0x00000060054d7208 */ /* 0x000fe20001800000 */
[----:B------:R-:W-:Y:S01]  /*20c0*/  FFMA R91, R91, R4, R26 ;  /* 0x000000045b5b7223 */ /* 0x000fe2000000001a */
[----:B------:R-:W0:Y:S01]  /*20d0*/  MUFU.RCP R5, R102 ;  /* 0x0000006600057308 */ /* 0x000e220000001000 */
[----:B------:R-:W-:Y:S01]  /*20e0*/  FMUL R137, R94, 0.25 ;  /* 0x3e8000005e897820 */ /* 0x000fe20000400000 */
[C---:B------:R-:W-:Y:S01]  /*20f0*/  FSETP.GEU.AND P2, PT, |R140|.reuse, 1.175494350822287508e-38, PT ;  /* 0x008000008c00780b */ /* 0x040fe20003f4e200 */
[----:B------:R-:W-:Y:S01]  /*2100*/  @P3 FMUL R140, R140, 0.25 ;  /* 0x3e8000008c8c3820 */ /* 0x000fe20000400000 */
[----:B------:R-:W-:Y:S01]  /*2110*/  FADD R98, R78, -R49 ;  /* 0x800000314e627221 */ /* 0x000fe20000000000 */
[----:B------:R-:W-:Y:S01]  /*2120*/  FADD R99, R83, -R50 ;  /* 0x8000003253637221 */ /* 0x000fe20000000000 */
[----:B-1----:R-:W-:Y:S01]  /*2130*/  FFMA R143, R100, R101, R43 ;  /* 0x00000065648f7223 */ /* 0x002fe2000000002b */
[----:B------:R-:W-:Y:S01]  /*2140*/  FSEL R137, R137, R94, P6 ;  /* 0x0000005e89897208 */ /* 0x000fe20003000000 */
[----:B------:R-:W1:Y:S01]  /*2150*/  LDS R101, [R58.X4+0x2080] ;  /* 0x002080003a657984 */ /* 0x000e620000004800 */
[----:B------:R-:W-:Y:S01]  /*2160*/  @P6 FMUL R103, R103, 0.25 ;  /* 0x3e80000067676820 */ /* 0x000fe20000400000 */
[C---:B------:R-:W-:Y:S01]  /*2170*/  FSETP.GEU.AND P6, PT, |R138|.reuse, 1.175494350822287508e-38, PT ;  /* 0x008000008a00780b */ /* 0x040fe20003fce200 */
[----:B------:R-:W-:Y:S01]  /*2180*/  @P4 FMUL R138, R138, 0.25 ;  /* 0x3e8000008a8a4820 */ /* 0x000fe20000400000 */
[----:B------:R-:W-:Y:S01]  /*2190*/  @!P5 FMUL R137, R137, 16777216 ;  /* 0x4b8000008989d820 */ /* 0x000fe20000400000 */
[----:B------:R-:W-:Y:S01]  /*21a0*/  @!P5 FMUL R103, R103, 16777216 ;  /* 0x4b8000006767d820 */ /* 0x000fe20000400000 */
[----:B------:R-:W-:Y:S01]  /*21b0*/  FADD R100, R84, -R51 ;  /* 0x8000003354647221 */ /* 0x000fe20000000000 */
[----:B------:R-:W-:Y:S01]  /*21c0*/  @!P2 FMUL R140, R140, 16777216 ;  /* 0x4b8000008c8ca820 */ /* 0x000fe20000400000 */
[----:B0-----:R-:W-:Y:S01]  /*21d0*/  FFMA R146, R5, R104, R44 ;  /* 0x0000006805927223 */ /* 0x001fe2000000002c */
[----:B------:R-:W-:Y:S01]  /*21e0*/  FADD R5, R76, -R143 ;  /* 0x8000008f4c057221 */ /* 0x000fe20000000000 */
[----:B------:R-:W-:Y:S01]  /*21f0*/  @!P2 FMUL R77, R77, 16777216 ;  /* 0x4b8000004d4da820 */ /* 0x000fe20000400000 */
[----:B------:R-:W-:Y:S01]  /*2200*/  FADD R102, R86, -R53 ;  /* 0x8000003556667221 */ /* 0x000fe20000000000 */
[----:B------:R-:W-:Y:S01]  /*2210*/  FADD R4, R75, -R146 ;  /* 0x800000924b047221 */ /* 0x000fe20000000000 */
[----:B------:R-:W-:Y:S01]  /*2220*/  FFMA R92, R92, R5, R27 ;  /* 0x000000055c5c7223 */ /* 0x000fe2000000001b */
[----:B------:R-:W-:Y:S01]  /*2230*/  MUFU.RCP R140, R140 ;  /* 0x0000008c008c7308 */ /* 0x000fe20000001000 */
[----:B------:R-:W-:Y:S01]  /*2240*/  @!P6 FMUL R138, R138, 16777216 ;  /* 0x4b8000008a8ae820 */ /* 0x000fe20000400000 */
[----:B------:R-:W-:Y:S01]  /*2250*/  FFMA R93, R93, R4, R28 ;  /* 0x000000045d5d7223 */ /* 0x000fe2000000001c */
[----:B------:R-:W-:Y:S01]  /*2260*/  FMUL R4, R97, 0.25 ;  /* 0x3e80000061047820 */ /* 0x000fe20000400000 */
[----:B------:R-:W-:Y:S01]  /*2270*/  @!P6 FMUL R139, R139, 16777216 ;  /* 0x4b8000008b8be820 */ /* 0x000fe20000400000 */
[----:B------:R-:W-:-:S03]  /*2280*/  FADD R104, R88, -R55 ;  /* 0x8000003758687221 */ /* 0x000fc60000000000 */
[----:B------:R-:W0:Y:S02]  /*2290*/  MUFU.RCP R5, R138 ;  /* 0x0000008a00057308 */ /* 0x000e240000001000 */
[----:B0-----:R-:W-:Y:S01]  /*22a0*/  FFMA R148, R5, R139, R46 ;  /* 0x0000008b05947223 */ /* 0x001fe2000000002e */
[----:B------:R-:W-:Y:S01]  /*22b0*/  FMUL R5, R98, 0.25 ;  /* 0x3e80000062057820 */ /* 0x000fe20000400000 */
[C---:B-1----:R-:W-:Y:S01]  /*22c0*/  FSETP.GT.AND P1, PT, |R101|.reuse, 8.50705917302346158658e+37, PT ;  /* 0x7e8000006500780b */ /* 0x042fe20003f24200 */
[----:B------:R-:W-:Y:S01]  /*22d0*/  FFMA R139, R140, R77, R47 ;  /* 0x0000004d8c8b7223 */ /* 0x000fe2000000002f */
[----:B------:R-:W-:Y:S01]  /*22e0*/  FSETP.GEU.AND P3, PT, |R101|, 1.175494350822287508e-38, PT ;  /* 0x008000006500780b */ /* 0x000fe20003f6e200 */
[----:B------:R-:W-:Y:S01]  /*22f0*/  FADD R79, R79, -R148 ;  /* 0x800000944f4f7221 */ /* 0x000fe20000000000 */
[----:B------:R-:W-:Y:S01]  /*2300*/  FSEL R75, R4, R97, P1 ;  /* 0x00000061044b7208 */ /* 0x000fe20000800000 */
[----:B------:R-:W-:Y:S01]  /*2310*/  FADD R77, R82, -R139 ;  /* 0x8000008b524d7221 */ /* 0x000fe20000000000 */
[----:B------:R0:W1:Y:S01]  /*2320*/  MUFU.RCP R4, R103 ;  /* 0x0000006700047308 */ /* 0x0000620000001000 */
[----:B------:R-:W-:Y:S01]  /*2330*/  FFMA R95, R95, R79, R30 ;  /* 0x0000004f5f5f7223 */ /* 0x000fe2000000001e */
[----:B------:R-:W-:Y:S01]  /*2340*/  MOV R79, R148 ;  /* 0x00000094004f7202 */ /* 0x000fe20000000f00 */
[----:B------:R-:W-:Y:S01]  /*2350*/  FFMA R96, R96, R77, R31 ;  /* 0x0000004d60607223 */ /* 0x000fe2000000001f */
[----:B------:R-:W-:-:S03]  /*2360*/  MOV R82, R139 ;  /* 0x0000008b00527202 */ /* 0x000fc60000000f00 */
[----:B------:R-:W-:Y:S02]  /*2370*/  @P1 FMUL R101, R101, 0.25 ;  /* 0x3e80000065651820 */ /* 0x000fe40000400000 */
[----:B------:R-:W-:Y:S01]  /*2380*/  @!P3 FMUL R75, R75, 16777216 ;  /* 0x4b8000004b4bb820 */ /* 0x000fe20000400000 */
[----:B0-----:R-:W-:Y:S01]  /*2390*/  FADD R103, R87, -R54 ;  /* 0x8000003657677221 */ /* 0x001fe20000000000 */
[----:B------:R-:W-:Y:S01]  /*23a0*/  @!P3 FMUL R101, R101, 16777216 ;  /* 0x4b8000006565b820 */ /* 0x000fe20000400000 */
[----:B-1----:R-:W-:-:S05]  /*23b0*/  FFMA R137, R4, R137, R45 ;  /* 0x0000008904897223 */ /* 0x002fca000000002d */
[----:B------:R-:W0:Y:S01]  /*23c0*/  MUFU.RCP R101, R101 ;  /* 0x0000006500657308 */ /* 0x000e220000001000 */
[----:B------:R-:W1:Y:S01]  /*23d0*/  LDS R4, [R58.X4+0x2490] ;  /* 0x002490003a047984 */ /* 0x000e620000004800 */
[----:B------:R-:W-:Y:S01]  /*23e0*/  FADD R76, R80, -R137 ;  /* 0x80000089504c7221 */ /* 0x000fe20000000000 */
[----:B------:R-:W-:-:S03]  /*23f0*/  FMUL R80, R99, 0.25 ;  /* 0x3e80000063507820 */ /* 0x000fc60000400000 */
[----:B------:R-:W-:Y:S02]  /*2400*/  FFMA R94, R94, R76, R29 ;  /* 0x0000004c5e5e7223 */ /* 0x000fe4000000001d */
[----:B------:R-:W2:Y:S01]  /*2410*/  LDS R76, [R58.X4+0x28a0] ;  /* 0x0028a0003a4c7984 */ /* 0x000ea20000004800 */
[----:B0-----:R-:W-:Y:S01]  /*2420*/  FFMA R138, R101, R75, R48 ;  /* 0x0000004b658a7223 */ /* 0x001fe20000000030 */
[----:B------:R-:W-:Y:S02]  /*2430*/  FADD R101, R85, -R52 ;  /* 0x8000003455657221 */ /* 0x000fe40000000000 */
[----:B------:R-:W0:Y:S01]  /*2440*/  LDS R75, [R58.X4+0x2cb0] ;  /* 0x002cb0003a4b7984 */ /* 0x000e220000004800 */
[----:B------:R-:W-:Y:S01]  /*2450*/  FADD R77, R81, -R138 ;  /* 0x8000008a514d7221 */ /* 0x000fe20000000000 */
[----:B------:R-:W-:-:S03]  /*2460*/  MOV R81, R138 ;  /* 0x0000008a00517202 */ /* 0x000fc60000000f00 */
[----:B------:R-:W-:Y:S01]  /*2470*/  FFMA R97, R97, R77, R32 ;  /* 0x0000004d61617223 */ /* 0x000fe20000000020 */
[C---:B-1----:R-:W-:Y:S02]  /*2480*/  FSETP.GT.AND P4, PT, |R4|.reuse, 8.50705917302346158658e+37, PT ;  /* 0x7e8000000400780b */ /* 0x042fe40003f84200 */
[----:B------:R-:W-:Y:S02]  /*2490*/  FSETP.GEU.AND P1, PT, |R4|, 1.175494350822287508e-38, PT ;  /* 0x008000000400780b */ /* 0x000fe40003f2e200 */
[----:B------:R-:W-:Y:S02]  /*24a0*/  FSEL R5, R5, R98, P4 ;  /* 0x0000006205057208 */ /* 0x000fe40002000000 */
[----:B--2---:R-:W-:-:S04]  /*24b0*/  FSETP.GT.AND P2, PT, |R76|, 8.50705917302346158658e+37, PT ;  /* 0x7e8000004c00780b */ /* 0x004fc80003f44200 */
[----:B------:R-:W-:-:S03]  /*24c0*/  FSEL R80, R80, R99, P2 ;  /* 0x0000006350507208 */ /* 0x000fc60001000000 */
[----:B------:R-:W-:Y:S01]  /*24d0*/  @P4 FMUL R4, R4, 0.25 ;  /* 0x3e80000004044820 */ /* 0x000fe20000400000 */
[----:B------:R-:W-:Y:S01]  /*24e0*/  FSETP.GEU.AND P4, PT, |R76|, 1.175494350822287508e-38, PT ;  /* 0x008000004c00780b */ /* 0x000fe20003f8e200 */
[----:B------:R-:W-:Y:S02]  /*24f0*/  @!P1 FMUL R5, R5, 16777216 ;  /* 0x4b80000005059820 */ /* 0x000fe40000400000 */
[----:B------:R-:W-:Y:S01]  /*2500*/  @!P1 FMUL R4, R4, 16777216 ;  /* 0x4b80000004049820 */ /* 0x000fe20000400000 */
[C---:B0-----:R-:W-:Y:S01]  /*2510*/  FSETP.GEU.AND P1, PT, |R75|.reuse, 1.175494350822287508e-38, PT ;  /* 0x008000004b00780b */ /* 0x041fe20003f2e200 */
[----:B------:R-:W-:Y:S01]  /*2520*/  @P2 FMUL R76, R76, 0.25 ;  /* 0x3e8000004c4c2820 */ /* 0x000fe20000400000 */
[----:B------:R-:W-:-:S03]  /*2530*/  FSETP.GT.AND P2, PT, |R75|, 8.50705917302346158658e+37, PT ;  /* 0x7e8000004b00780b */ /* 0x000fc60003f44200 */
[----:B------:R-:W0:Y:S04]  /*2540*/  MUFU.RCP R4, R4 ;  /* 0x0000000400047308 */ /* 0x000e280000001000 */
[----:B------:R-:W-:Y:S01]  /*2550*/  @!P4 FMUL R76, R76, 16777216 ;  /* 0x4b8000004c4cc820 */ /* 0x000fe20000400000 */
[----:B------:R-:W-:-:S05]  /*2560*/  @!P4 FMUL R80, R80, 16777216 ;  /* 0x4b8000005050c820 */ /* 0x000fca0000400000 */
[----:B------:R-:W-:Y:S01]  /*2570*/  @P2 FMUL R75, R75, 0.25 ;  /* 0x3e8000004b4b2820 */ /* 0x000fe20000400000 */
[----:B0-----:R-:W-:Y:S01]  /*2580*/  FFMA R145, R4, R5, R49 ;  /* 0x0000000504917223 */ /* 0x001fe20000000031 */
[----:B------:R-:W-:Y:S02]  /*2590*/  FMUL R5, R100, 0.25 ;  /* 0x3e80000064057820 */ /* 0x000fe40000400000 */
[----:B------:R-:W-:Y:S01]  /*25a0*/  @!P1 FMUL R75, R75, 16777216 ;  /* 0x4b8000004b4b9820 */ /* 0x000fe20000400000 */
[----:B------:R-:W-:Y:S02]  /*25b0*/  FADD R78, R78, -R145 ;  /* 0x800000914e4e7221 */ /* 0x000fe40000000000 */
[----:B------:R-:W-:Y:S02]  /*25c0*/  FSEL R77, R5, R100, P2 ;  /* 0x00000064054d7208 */ /* 0x000fe40001000000 */
[----:B------:R-:W0:Y:S01]  /*25d0*/  MUFU.RCP R5, R76 ;  /* 0x0000004c00057308 */ /* 0x000e220000001000 */
[----:B------:R-:W-:-:S02]  /*25e0*/  FFMA R98, R98, R78, R33 ;  /* 0x0000004e62627223 */ /* 0x000fc40000000021 */
[----:B------:R-:W-:Y:S01]  /*25f0*/  @!P1 FMUL R77, R77, 16777216 ;  /* 0x4b8000004d4d9820 */ /* 0x000fe20000400000 */
[----:B------:R-:W-:Y:S01]  /*2600*/  LDS R78, [R58.X4+0x3cf0] ;  /* 0x003cf0003a4e7984 */ /* 0x000fe20000004800 */
[----:B0-----:R-:W-:Y:S01]  /*2610*/  FFMA R140, R5, R80, R50 ;  /* 0x00000050058c7223 */ /* 0x001fe20000000032 */
[----:B------:R-:W-:Y:S02]  /*2620*/  MOV R80, R137 ;  /* 0x0000008900507202 */ /* 0x000fe40000000f00 */
[----:B------:R-:W0:Y:S01]  /*2630*/  LDS R5, [R58.X4+0x30c0] ;  /* 0x0030c0003a057984 */ /* 0x000e220000004800 */
[----:B------:R-:W-:Y:S01]  /*2640*/  FADD R4, R83, -R140 ;  /* 0x8000008c53047221 */ /* 0x000fe20000000000 */
[----:B------:R-:W-:-:S03]  /*2650*/  MOV R83, R140 ;  /* 0x0000008c00537202 */ /* 0x000fc60000000f00 */
[----:B------:R-:W-:Y:S01]  /*2660*/  FFMA R99, R99, R4, R34 ;  /* 0x0000000463637223 */ /* 0x000fe20000000022 */
[----:B------:R-:W-:Y:S01]  /*2670*/  FMUL R4, R101, 0.25 ;  /* 0x3e80000065047820 */ /* 0x000fe20000400000 */
[C---:B0-----:R-:W-:Y:S02]  /*2680*/  FSETP.GT.AND P2, PT, |R5|.reuse, 8.50705917302346158658e+37, PT ;  /* 0x7e8000000500780b */ /* 0x041fe40003f44200 */
[C---:B------:R-:W-:Y:S02]  /*2690*/  FSETP.GEU.AND P3, PT, |R5|.reuse, 1.175494350822287508e-38, PT ;  /* 0x008000000500780b */ /* 0x040fe40003f6e200 */
[----:B------:R-:W-:Y:S02]  /*26a0*/  FSEL R76, R4, R101, P2 ;  /* 0x00000065044c7208 */ /* 0x000fe40001000000 */
[----:B------:R-:W0:Y:S07]  /*26b0*/  MUFU.RCP R4, R75 ;  /* 0x0000004b00047308 */ /* 0x000e2e0000001000 */
[----:B------:R-:W-:-:S02]  /*26c0*/  @P2 FMUL R5, R5, 0.25 ;  /* 0x3e80000005052820 */ /* 0x000fc40000400000 */
[----:B------:R-:W-:Y:S02]  /*26d0*/  @!P3 FMUL R76, R76, 16777216 ;  /* 0x4b8000004c4cb820 */ /* 0x000fe40000400000 */
[----:B------:R-:W-:Y:S01]  /*26e0*/  @!P3 FMUL R5, R5, 16777216 ;  /* 0x4b8000000505b820 */ /* 0x000fe20000400000 */
[----:B0-----:R-:W-:-:S05]  /*26f0*/  FFMA R147, R4, R77, R51 ;  /* 0x0000004d04937223 */ /* 0x001fca0000000033 */
[----:B------:R-:W0:Y:S01]  /*2700*/  MUFU.RCP R5, R5 ;  /* 0x0000000500057308 */ /* 0x000e220000001000 */
[----:B------:R-:W1:Y:S01]  /*2710*/  LDS R4, [R58.X4+0x34d0] ;  /* 0x0034d0003a047984 */ /* 0x000e620000004800 */
[----:B------:R-:W-:Y:S01]  /*2720*/  FADD R77, R84, -R147 ;  /* 0x80000093544d7221 */ /* 0x000fe20000000000 */
[----:B------:R-:W-:-:S03]  /*2730*/  MOV R84, R147 ;  /* 0x0000009300547202 */ /* 0x000fc60000000f00 */
[----:B------:R-:W-:Y:S01]  /*2740*/  FFMA R100, R100, R77, R35 ;  /* 0x0000004d64647223 */ /* 0x000fe20000000023 */
[----:B------:R-:W-:Y:S01]  /*2750*/  FMUL R77, R102, 0.25 ;  /* 0x3e800000664d7820 */ /* 0x000fe20000400000 */
[----:B0-----:R-:W-:Y:S02]  /*2760*/  FFMA R150, R5, R76, R52 ;  /* 0x0000004c05967223 */ /* 0x001fe40000000034 */
[----:B------:R-:W0:Y:S02]  /*2770*/  LDS R5, [R58.X4+0x38e0] ;  /* 0x0038e0003a057984 */ /* 0x000e240000004800 */
[----:B------:R-:W-:Y:S01]  /*2780*/  FADD R76, R85, -R150 ;  /* 0x80000096554c7221 */ /* 0x000fe20000000000 */
[----:B------:R-:W-:-:S03]  /*2790*/  MOV R85, R150 ;  /* 0x0000009600557202 */ /* 0x000fc60000000f00 */
[----:B------:R-:W-:Y:S01]  /*27a0*/  FFMA R101, R101, R76, R36 ;  /* 0x0000004c65657223 */ /* 0x000fe20000000024 */
[----:B------:R-:W-:Y:S01]  /*27b0*/  FMUL R76, R103, 0.25 ;  /* 0x3e800000674c7820 */ /* 0x000fe20000400000 */
[C---:B-1----:R-:W-:Y:S02]  /*27c0*/  FSETP.GT.AND P1, PT, |R4|.reuse, 8.50705917302346158658e+37, PT ;  /* 0x7e8000000400780b */ /* 0x042fe40003f24200 */
[----:B------:R-:W-:Y:S02]  /*27d0*/  FSETP.GEU.AND P2, PT, |R4|, 1.175494350822287508e-38, PT ;  /* 0x008000000400780b */ /* 0x000fe40003f4e200 */
[----:B------:R-:W-:-:S09]  /*27e0*/  FSEL R77, R77, R102, P1 ;  /* 0x000000664d4d7208 */ /* 0x000fd20000800000 */
[----:B------:R-:W-:Y:S02]  /*27f0*/  @P1 FMUL R4, R4, 0.25 ;  /* 0x3e80000004041820 */ /* 0x000fe40000400000 */
[----:B------:R-:W-:Y:S01]  /*2800*/  @!P2 FMUL R77, R77, 16777216 ;  /* 0x4b8000004d4da820 */ /* 0x000fe20000400000 */
[C---:B0-----:R-:W-:Y:S01]  /*2810*/  FSETP.GT.AND P1, PT, |R5|.reuse, 8.50705917302346158658e+37, PT ;  /* 0x7e8000000500780b */ /* 0x041fe20003f24200 */
[----:B------:R-:W-:Y:S01]  /*2820*/  @!P2 FMUL R4, R4, 16777216 ;  /* 0x4b8000000404a820 */ /* 0x000fe20000400000 */
[----:B------:R-:W-:Y:S02]  /*2830*/  FSETP.GEU.AND P2, PT, |R5|, 1.175494350822287508e-38, PT ;  /* 0x008000000500780b */ /* 0x000fe40003f4e200 */
[----:B------:R-:W-:-:S03]  /*2840*/  FSEL R76, R76, R103, P1 ;  /* 0x000000674c4c7208 */ /* 0x000fc60000800000 */
[----:B------:R-:W0:Y:S06]  /*2850*/  MUFU.RCP R4, R4 ;  /* 0x0000000400047308 */ /* 0x000e2c0000001000 */
[----:B------:R-:W-:Y:S01]  /*2860*/  @P1 FMUL R5, R5, 0.25 ;  /* 0x3e80000005051820 */ /* 0x000fe20000400000 */
[----:B------:R-:W-:Y:S01]  /*2870*/  FSETP.GT.AND P1, PT, |R78|, 8.50705917302346158658e+37, PT ;  /* 0x7e8000004e00780b */ /* 0x000fe20003f24200 */
[----:B------:R-:W-:Y:S02]  /*2880*/  @!P2 FMUL R76, R76, 16777216 ;  /* 0x4b8000004c4ca820 */ /* 0x000fe40000400000 */
[----:B------:R-:W-:Y:S01]  /*2890*/  @!P2 FMUL R5, R5, 16777216 ;  /* 0x4b8000000505a820 */ /* 0x000fe20000400000 */
[----:B------:R-:W-:Y:S01]  /*28a0*/  FSETP.GEU.AND P2, PT, |R78|, 1.175494350822287508e-38, PT ;  /* 0x008000004e00780b */ /* 0x000fe20003f4e200 */
[----:B0-----:R-:W-:-:S04]  /*28b0*/  FFMA R149, R4, R77, R53 ;  /* 0x0000004d04957223 */ /* 0x001fc80000000035 */
[----:B------:R-:W0:Y:S01]  /*28c0*/  MUFU.RCP R5, R5 ;  /* 0x0000000500057308 */ /* 0x000e220000001000 */
[----:B------:R-:W-:-:S03]  /*28d0*/  MOV R77, R144 ;  /* 0x00000090004d7202 */ /* 0x000fc60000000f00 */
[----:B------:R-:W-:Y:S01]  /*28e0*/  @P1 FMUL R78, R78, 0.25 ;  /* 0x3e8000004e4e1820 */ /* 0x000fe20000400000 */
[----:B------:R-:W-:Y:S01]  /*28f0*/  FADD R75, R86, -R149 ;  /* 0x80000095564b7221 */ /* 0x000fe20000000000 */
[----:B------:R-:W-:Y:S02]  /*2900*/  MOV R86, R149 ;  /* 0x0000009500567202 */ /* 0x000fe40000000f00 */
[----:B------:R-:W-:Y:S01]  /*2910*/  @!P2 FMUL R78, R78, 16777216 ;  /* 0x4b8000004e4ea820 */ /* 0x000fe20000400000 */
[----:B------:R-:W-:Y:S01]  /*2920*/  FFMA R102, R102, R75, R37 ;  /* 0x0000004b66667223 */ /* 0x000fe20000000025 */
[----:B------:R-:W-:-:S04]  /*2930*/  FMUL R75, R104, 0.25 ;  /* 0x3e800000684b7820 */ /* 0x000fc80000400000 */
[----:B------:R-:W1:Y:S01]  /*2940*/  MUFU.RCP R78, R78 ;  /* 0x0000004e004e7308 */ /* 0x000e620000001000 */
[----:B------:R-:W-:Y:S01]  /*2950*/  FSEL R75, R75, R104, P1 ;  /* 0x000000684b4b7208 */ /* 0x000fe20000800000 */
[----:B0-----:R-:W-:Y:S01]  /*2960*/  FFMA R152, R5, R76, R54 ;  /* 0x0000004c05987223 */ /* 0x001fe20000000036 */
[----:B------:R-:W-:-:S03]  /*2970*/  MOV R5, R142 ;  /* 0x0000008e00057202 */ /* 0x000fc60000000f00 */
[----:B------:R-:W-:Y:S01]  /*2980*/  @!P2 FMUL R75, R75, 16777216 ;  /* 0x4b8000004b4ba820 */ /* 0x000fe20000400000 */
[----:B------:R-:W-:Y:S01]  /*2990*/  FADD R4, R87, -R152 ;  /* 0x8000009857047221 */ /* 0x000fe20000000000 */
[----:B------:R-:W-:Y:S02]  /*29a0*/  MOV R76, R143 ;  /* 0x0000008f004c7202 */ /* 0x000fe40000000f00 */
[----:B------:R-:W-:Y:S01]  /*29b0*/  MOV R87, R152 ;  /* 0x0000009800577202 */ /* 0x000fe20000000f00 */
[----:B------:R-:W-:Y:S01]  /*29c0*/  FFMA R103, R103, R4, R38 ;  /* 0x0000000467677223 */ /* 0x000fe20000000026 */
[----:B-1----:R-:W-:Y:S01]  /*29d0*/  FFMA R151, R78, R75, R55 ;  /* 0x0000004b4e977223 */ /* 0x002fe20000000037 */
[----:B------:R-:W-:Y:S02]  /*29e0*/  MOV R75, R146 ;  /* 0x00000092004b7202 */ /* 0x000fe40000000f00 */
[----:B------:R-:W-:Y:S01]  /*29f0*/  MOV R78, R145 ;  /* 0x00000091004e7202 */ /* 0x000fe20000000f00 */
[----:B------:R-:W-:Y:S01]  /*2a00*/  FADD R4, R88, -R151 ;  /* 0x8000009758047221 */ /* 0x000fe20000000000 */
[----:B------:R-:W-:-:S03]  /*2a10*/  MOV R88, R151 ;  /* 0x0000009700587202 */ /* 0x000fc60000000f00 */
[----:B------:R-:W-:Y:S01]  /*2a20*/  FFMA R104, R104, R4, R39 ;  /* 0x0000000468687223 */ /* 0x000fe20000000027 */
[----:B------:R-:W-:-:S02]  /*2a30*/  MOV R4, R141 ;  /* 0x0000008d00047202 */ /* 0x000fc40000000f00 */
.L_x_0:
[----:B------:R-:W-:Y:S01]  /*2a40*/  ISETP.GE.AND P1, PT, R122, c[0x0][0x194], PT ;  /* 0x000065007a007a0c */ /* 0x000fe20003f26270 */
[----:B------:R-:W-:Y:S01]  /*2a50*/  UIADD3 UR4, UP0, UR4, 0x80, URZ ;  /* 0x0000008004047890 */ /* 0x000fe2000ff1e03f */
[----:B------:R-:W-:Y:S02]  /*2a60*/  ISETP.GE.AND P4, PT, R125, c[0x0][0x194], PT ;  /* 0x000065007d007a0c */ /* 0x000fe40003f86270 */
[----:B------:R-:W-:Y:S01]  /*2a70*/  FSEL R11, R108, R11, !P1 ;  /* 0x0000000b6c0b7208 */ /* 0x000fe20004800000 */
[----:B------:R-:W-:Y:S01]  /*2a80*/  UIADD3.X UR5, URZ, UR5, URZ, UP0, !UPT ;  /* 0x000000053f057290 */ /* 0x000fe200087fe43f */
[----:B------:R-:W-:Y:S02]  /*2a90*/  ISETP.GE.AND P1, PT, R129, c[0x0][0x194], PT ;  /* 0x0000650081007a0c */ /* 0x000fe40003f26270 */
[----:B------:R-:W-:Y:S02]  /*2aa0*/  ISETP.GE.AND P3, PT, R124, c[0x0][0x194], PT ;  /* 0x000065007c007a0c */ /* 0x000fe40003f66270 */
[----:B------:R-:W-:-:S02]  /*2ab0*/  FSEL R15, R112, R15, !P1 ;  /* 0x0000000f700f7208 */ /* 0x000fc40004800000 */
[----:B------:R-:W-:Y:S02]  /*2ac0*/  ISETP.GE.AND P1, PT, R133, c[0x0][0x194], PT ;  /* 0x0000650085007a0c */ /* 0x000fe40003f26270 */
[----:B------:R-:W-:Y:S02]  /*2ad0*/  ISETP.GE.AND P2, PT, R123, c[0x0][0x194], PT ;  /* 0x000065007b007a0c */ /* 0x000fe40003f46270 */
[----:B------:R-:W-:Y:S02]  /*2ae0*/  FSEL R19, R116, R19, !P1 ;  /* 0x0000001374137208 */ /* 0x000fe40004800000 */
[----:B------:R-:W-:Y:S02]  /*2af0*/  ISETP.GE.AND P1, PT, R57, c[0x0][0x194], PT ;  /* 0x0000650039007a0c */ /* 0x000fe40003f26270 */
[----:B------:R-:W-:Y:S02]  /*2b00*/  IADD3 R128, R128, 0x40, RZ ;  /* 0x0000004080807810 */ /* 0x000fe40007ffe0ff */
[----:B------:R-:W-:-:S02]  /*2b10*/  FSEL R23, R120, R23, !P1 ;  /* 0x0000001778177208 */ /* 0x000fc40004800000 */
[----:B------:R-:W-:Y:S02]  /*2b20*/  FSEL R8, R105, R8, !P4 ;  /* 0x0000000869087208 */ /* 0x000fe40006000000 */
[----:B------:R-:W-:Y:S02]  /*2b30*/  FSEL R9, R106, R9, !P3 ;  /* 0x000000096a097208 */ /* 0x000fe40005800000 */
[----:B------:R-:W-:Y:S02]  /*2b40*/  FSEL R10, R107, R10, !P2 ;  /* 0x0000000a6b0a7208 */ /* 0x000fe40005000000 */
[----:B------:R-:W-:Y:S02]  /*2b50*/  ISETP.GE.U32.AND P1, PT, R128, 0x240, PT ;  /* 0x000002408000780c */ /* 0x000fe40003f26070 */
[----:B------:R-:W-:Y:S02]  /*2b60*/  ISETP.GE.AND P4, PT, R121, c[0x0][0x194], PT ;  /* 0x0000650079007a0c */ /* 0x000fe40003f86270 */
[----:B------:R-:W-:-:S02]  /*2b70*/  ISETP.GE.AND P3, PT, R127, c[0x0][0x194], PT ;  /* 0x000065007f007a0c */ /* 0x000fc40003f66270 */
[----:B------:R-:W-:Y:S02]  /*2b80*/  ISETP.GE.AND P2, PT, R126, c[0x0][0x194], PT ;  /* 0x000065007e007a0c */ /* 0x000fe40003f46270 */
[----:B------:R-:W-:Y:S02]  /*2b90*/  FSEL R12, R109, R12, !P4 ;  /* 0x0000000c6d0c7208 */ /* 0x000fe40006000000 */
[----:B------:R-:W-:Y:S02]  /*2ba0*/  FSEL R13, R110, R13, !P3 ;  /* 0x0000000d6e0d7208 */ /* 0x000fe40005800000 */
[----:B------:R-:W-:Y:S02]  /*2bb0*/  FSEL R14, R111, R14, !P2 ;  /* 0x0000000e6f0e7208 */ /* 0x000fe40005000000 */
        /* <DEDUP_REMOVED lines=12> */
[----:B------:R-:W-:Y:S02]  /*2c80*/  FSEL R43, R76, R43, !P0 ;  /* 0x0000002b4c2b7208 */ /* 0x000fe40004000000 */
[----:B------:R-:W-:-:S02]  /*2c90*/  FSEL R44, R75, R44, !P0 ;  /* 0x0000002c4b2c7208 */ /* 0x000fc40004000000 */
[----:B------:R-:W-:Y:S02]  /*2ca0*/  FSEL R45, R80, R45, !P0 ;  /* 0x0000002d502d7208 */ /* 0x000fe40004000000 */
        /* <DEDUP_REMOVED lines=29> */
[C---:B------:R-:W-:Y:S02]  /*2e80*/  LEA R60, R7.reuse, R60, 0x6 ;  /* 0x0000003c073c7211 */ /* 0x040fe400078e30ff */
[C---:B------:R-:W-:Y:S02]  /*2e90*/  LEA R61, R7.reuse, R61, 0x6 ;  /* 0x0000003d073d7211 */ /* 0x040fe400078e30ff */
[C---:B------:R-:W-:Y:S02]  /*2ea0*/  LEA R62, R7.reuse, R62, 0x6 ;  /* 0x0000003e073e7211 */ /* 0x040fe400078e30ff */
[C---:B------:R-:W-:Y:S02]  /*2eb0*/  LEA R63, R7.reuse, R63, 0x6 ;  /* 0x0000003f073f7211 */ /* 0x040fe400078e30ff */
[C---:B------:R-:W-:Y:S02]  /*2ec0*/  LEA R64, R7.reuse, R64, 0x6 ;  /* 0x0000004007407211 */ /* 0x040fe400078e30ff */
[----:B------:R-:W-:-:S02]  /*2ed0*/  LEA R65, R7, R65, 0x6 ;  /* 0x0000004107417211 */ /* 0x000fc400078e30ff */
        /* <DEDUP_REMOVED lines=9> */
[----:B------:R-:W-:Y:S01]  /*2f70*/  LEA R59, R7, R59, 0x6 ;  /* 0x0000003b073b7211 */ /* 0x000fe200078e30ff */
[----:B------:R-:W-:Y:S01]  /*2f80*/  @P1 CALL.REL.NOINC `(.L_x_1) ;  /* 0x0000001000001944 */ /* 0x000fe20003c00000 */
[----:B------:R-:W-:Y:S05]  /*2f90*/  BRA `(.L_x_2) ;  /* 0xffffd9a000007947 */ /* 0x000fea000383ffff */
.L_x_1:
[----:B------:R-:W-:Y:S06]  /*2fa0*/  BAR.SYNC 0x0 ;  /* 0x0000000000007b1d */ /* 0x000fec0000000000 */
[----:B------:R-:W-:Y:S01]  /*2fb0*/  STS [R56.X4], R8 ;  /* 0x0000000838007388 */ /* 0x000fe20000004800 */
[----:B------:R-:W-:Y:S01]  /*2fc0*/  FADD R41, -R40, R41 ;  /* 0x0000002928297221 */ /* 0x000fe20000000100 */
[----:B------:R-:W-:-:S02]  /*2fd0*/  FADD R25, R24, R25 ;  /* 0x0000001918197221 */ /* 0x000fc40000000000 */
[----:B------:R0:W-:Y:S04]  /*2fe0*/  STS [R56.X4+0x10], R9 ;  /* 0x0000100938007388 */ /* 0x0001e80000004800 */
[----:B------:R-:W-:Y:S04]  /*2ff0*/  STS [R56.X4+0x20], R10 ;  /* 0x0000200a38007388 */ /* 0x000fe80000004800 */
[----:B------:R-:W-:Y:S01]  /*3000*/  STS [R56.X4+0x30], R11 ;  /* 0x0000300b38007388 */ /* 0x000fe20000004800 */
[----:B0-----:R-:W-:-:S03]  /*3010*/  FMUL R9, R41, R41 ;  /* 0x0000002929097220 */ /* 0x001fc60000400000 */
        /* <DEDUP_REMOVED lines=16> */
[----:B------:R-:W3:Y:S01]  /*3120*/  LDS R5, [R58.X4+0xc30] ;  /* 0x000c30003a057984 */ /* 0x000ee20000004800 */
[C---:B0-----:R-:W-:Y:S01]  /*3130*/  FMUL R9, R2.reuse, R9 ;  /* 0x0000000902097220 */ /* 0x041fe20000400000 */
[----:B-1----:R-:W-:-:S02]  /*3140*/  FADD R7, R2, R3 ;  /* 0x0000000302077221 */ /* 0x002fc40000000000 */
[----:B------:R-:W-:Y:S02]  /*3150*/  LDS R2, [R58.X4+0x1450] ;  /* 0x001450003a027984 */ /* 0x000fe40000004800 */
[C---:B------:R-:W-:Y:S01]  /*3160*/  FMUL R6, R7.reuse, 0.25 ;  /* 0x3e80000007067820 */ /* 0x040fe20000400000 */
[C---:B------:R-:W-:Y:S01]  /*3170*/  FSETP.GEU.AND P4, PT, |R7|.reuse, 1.175494350822287508e-38, PT ;  /* 0x008000000700780b */ /* 0x040fe20003f8e200 */
[----:B--2---:R-:W-:Y:S01]  /*3180*/  FADD R10, R4, R7 ;  /* 0x00000007040a7221 */ /* 0x004fe20000000000 */
[----:B------:R-:W-:-:S03]  /*3190*/  FSETP.GT.AND P1, PT, |R7|, 8.50705917302346158658e+37, PT ;  /* 0x7e8000000700780b */ /* 0x000fc60003f24200 */
[----:B------:R-:W-:Y:S01]  /*31a0*/  FMUL R11, R10, 0.25 ;  /* 0x3e8000000a0b7820 */ /* 0x000fe20000400000 */
[----:B------:R-:W-:Y:S01]  /*31b0*/  FSEL R8, R6, R7, P1 ;  /* 0x0000000706087208 */ /* 0x000fe20000800000 */
[----:B---3--:R-:W-:Y:S01]  /*31c0*/  FADD R13, R5, R10 ;  /* 0x0000000a050d7221 */ /* 0x008fe20000000000 */
[----:B------:R-:W0:Y:S01]  /*31d0*/  LDS R6, [R58.X4+0x1040] ;  /* 0x001040003a067984 */ /* 0x000e220000004800 */
[C---:B------:R-:W-:Y:S02]  /*31e0*/  FSETP.GEU.AND P2, PT, |R10|.reuse, 1.175494350822287508e-38, PT ;  /* 0x008000000a00780b */ /* 0x040fe40003f4e200 */
[----:B------:R-:W-:Y:S01]  /*31f0*/  FSETP.GT.AND P3, PT, |R10|, 8.50705917302346158658e+37, PT ;  /* 0x7e8000000a00780b */ /* 0x000fe20003f64200 */
[----:B------:R-:W-:Y:S01]  /*3200*/  FMUL R12, R13, 0.25 ;  /* 0x3e8000000d0c7820 */ /* 0x000fe20000400000 */
[----:B------:R-:W-:Y:S01]  /*3210*/  @!P4 FMUL R8, R8, 16777216 ;  /* 0x4b8000000808c820 */ /* 0x000fe20000400000 */
[----:B------:R-:W-:Y:S01]  /*3220*/  FSETP.NEU.AND P5, PT, R10, RZ, PT ;  /* 0x000000ff0a00720b */ /* 0x000fe20003fad000 */
[----:B------:R-:W-:Y:S01]  /*3230*/  @P1 FMUL R3, R3, 0.25 ;  /* 0x3e80000003031820 */ /* 0x000fe20000400000 */
[----:B------:R-:W-:-:S02]  /*3240*/  FSEL R11, R11, R10, P3 ;  /* 0x0000000a0b0b7208 */ /* 0x000fc40001800000 */
[----:B------:R-:W-:Y:S01]  /*3250*/  FSETP.GEU.AND P1, PT, |R13|, 1.175494350822287508e-38, PT ;  /* 0x008000000d00780b */ /* 0x000fe20003f2e200 */
[----:B------:R-:W1:Y:S01]  /*3260*/  MUFU.RCP R8, R8 ;  /* 0x0000000800087308 */ /* 0x000e620000001000 */
[----:B------:R-:W-:Y:S01]  /*3270*/  @!P4 FMUL R3, R3, 16777216 ;  /* 0x4b8000000303c820 */ /* 0x000fe20000400000 */
[----:B------:R-:W-:Y:S01]  /*3280*/  FSETP.NEU.AND P4, PT, R7, RZ, PT ;  /* 0x000000ff0700720b */ /* 0x000fe20003f8d000 */
[----:B------:R-:W-:Y:S02]  /*3290*/  @!P2 FMUL R11, R11, 16777216 ;  /* 0x4b8000000b0ba820 */ /* 0x000fe40000400000 */
[----:B------:R-:W-:-:S04]  /*32a0*/  @P3 FMUL R4, R4, 0.25 ;  /* 0x3e80000004043820 */ /* 0x000fc80000400000 */
[----:B------:R-:W2:Y:S01]  /*32b0*/  MUFU.RCP R11, R11 ;  /* 0x0000000b000b7308 */ /* 0x000ea20000001000 */
[----:B------:R-:W-:Y:S01]  /*32c0*/  @!P2 FMUL R4, R4, 16777216 ;  /* 0x4b8000000404a820 */ /* 0x000fe20000400000 */
[----:B-1----:R-:W-:Y:S02]  /*32d0*/  FMUL R8, R8, R3 ;  /* 0x0000000308087220 */ /* 0x002fe40000400000 */
[----:B------:R-:W1:Y:S03]  /*32e0*/  LDS R3, [R58.X4+0x1860] ;  /* 0x001860003a037984 */ /* 0x000e660000004800 */
[----:B------:R-:W-:Y:S02]  /*32f0*/  FSEL R8, R8, RZ, P4 ;  /* 0x000000ff08087208 */ /* 0x000fe40002000000 */
[----:B------:R-:W-:Y:S01]  /*3300*/  FSETP.GT.AND P4, PT, |R13|, 8.50705917302346158658e+37, PT ;  /* 0x7e8000000d00780b */ /* 0x000fe20003f84200 */
[----:B--2---:R-:W-:-:S02]  /*3310*/  FMUL R11, R11, R4 ;  /* 0x000000040b0b7220 */ /* 0x004fc40000400000 */
[----:B------:R-:W-:Y:S01]  /*3320*/  FFMA R9, R8, R9, R25 ;  /* 0x0000000908097223 */ /* 0x000fe20000000019 */
[----:B------:R-:W-:Y:S01]  /*3330*/  FSEL R12, R12, R13, P4 ;  /* 0x0000000d0c0c7208 */ /* 0x000fe20002000000 */
[----:B------:R-:W-:Y:S02]  /*3340*/  FFMA R41, R41, R8, R40 ;  /* 0x0000000829297223 */ /* 0x000fe40000000028 */
[----:B------:R-:W-:Y:S01]  /*3350*/  FADD R26, R26, R9 ;  /* 0x000000091a1a7221 */ /* 0x000fe20000000000 */
[----:B0-----:R-:W-:Y:S01]  /*3360*/  FADD R9, R6, R13 ;  /* 0x0000000d06097221 */ /* 0x001fe20000000000 */
[----:B------:R-:W-:Y:S01]  /*3370*/  @!P1 FMUL R12, R12, 16777216 ;  /* 0x4b8000000c0c9820 */ /* 0x000fe20000400000 */
[--C-:B------:R-:W-:Y:S01]  /*3380*/  FADD R42, R42, -R41.reuse ;  /* 0x800000292a2a7221 */ /* 0x100fe20000000000 */
[----:B------:R-:W-:Y:S01]  /*3390*/  FSEL R11, R11, RZ, P5 ;  /* 0x000000ff0b0b7208 */ /* 0x000fe20002800000 */
[C---:B------:R-:W-:Y:S01]  /*33a0*/  FMUL R8, R9.reuse, 0.25 ;  /* 0x3e80000009087820 */ /* 0x040fe20000400000 */
[C---:B------:R-:W-:Y:S01]  /*33b0*/  FSETP.GEU.AND P2, PT, |R9|.reuse, 1.175494350822287508e-38, PT ;  /* 0x008000000900780b */ /* 0x040fe20003f4e200 */
[C---:B------:R-:W-:Y:S01]  /*33c0*/  FMUL R4, R42.reuse, R42 ;  /* 0x0000002a2a047220 */ /* 0x040fe20000400000 */
[----:B------:R-:W0:Y:S01]  /*33d0*/  MUFU.RCP R12, R12 ;  /* 0x0000000c000c7308 */ /* 0x000e220000001000 */
[----:B------:R-:W-:Y:S01]  /*33e0*/  FSETP.GT.AND P3, PT, |R9|, 8.50705917302346158658e+37, PT ;  /* 0x7e8000000900780b */ /* 0x000fe20003f64200 */
[----:B------:R-:W-:Y:S01]  /*33f0*/  @P4 FMUL R5, R5, 0.25 ;  /* 0x3e80000005054820 */ /* 0x000fe20000400000 */
[----:B------:R-:W-:Y:S01]  /*3400*/  FMUL R4, R7, R4 ;  /* 0x0000000407047220 */ /* 0x000fe20000400000 */
[----:B------:R-:W-:Y:S01]  /*3410*/  FFMA R42, R42, R11, R41 ;  /* 0x0000000b2a2a7223 */ /* 0x000fe20000000029 */
[----:B------:R-:W-:Y:S01]  /*3420*/  FSEL R8, R8, R9, P3 ;  /* 0x0000000908087208 */ /* 0x000fe20001800000 */
[----:B------:R-:W-:Y:S01]  /*3430*/  @!P1 FMUL R5, R5, 16777216 ;  /* 0x4b80000005059820 */ /* 0x000fe20000400000 */
[----:B------:R-:W-:Y:S01]  /*3440*/  FFMA R26, R11, R4, R26 ;  /* 0x000000040b1a7223 */ /* 0x000fe2000000001a */
[----:B------:R-:W-:Y:S01]  /*3450*/  FADD R43, R43, -R42 ;  /* 0x8000002a2b2b7221 */ /* 0x000fe20000000000 */
[----:B------:R-:W2:Y:S01]  /*3460*/  LDS R4, [R58.X4+0x1c70] ;  /* 0x001c70003a047984 */ /* 0x000ea20000004800 */
[----:B------:R-:W-:Y:S01]  /*3470*/  FSETP.NEU.AND P1, PT, R13, RZ, PT ;  /* 0x000000ff0d00720b */ /* 0x000fe20003f2d000 */
[----:B------:R-:W-:Y:S01]  /*3480*/  @!P2 FMUL R8, R8, 16777216 ;  /* 0x4b8000000808a820 */ /* 0x000fe20000400000 */
[----:B------:R-:W-:Y:S01]  /*3490*/  FADD R14, R2, R9 ;  /* 0x00000009020e7221 */ /* 0x000fe20000000000 */
[----:B------:R-:W-:Y:S01]  /*34a0*/  FADD R27, R27, R26 ;  /* 0x0000001a1b1b7221 */ /* 0x000fe20000000000 */
[----:B------:R-:W-:Y:S01]  /*34b0*/  @P3 FMUL R6, R6, 0.25 ;  /* 0x3e80000006063820 */ /* 0x000fe20000400000 */
[----:B------:R-:W3:Y:S01]  /*34c0*/  MUFU.RCP R7, R8 ;  /* 0x0000000800077308 */ /* 0x000ee20000001000 */
[----:B0-----:R-:W-:Y:S01]  /*34d0*/  FMUL R12, R12, R5 ;  /* 0x000000050c0c7220 */ /* 0x001fe20000400000 */
[----:B------:R-:W-:Y:S01]  /*34e0*/  FMUL R5, R43, R43 ;  /* 0x0000002b2b057220 */ /* 0x000fe20000400000 */
[C---:B------:R-:W-:Y:S01]  /*34f0*/  FMUL R11, R14.reuse, 0.25 ;  /* 0x3e8000000e0b7820 */ /* 0x040fe20000400000 */
[----:B------:R-:W-:Y:S01]  /*3500*/  FSETP.GT.AND P3, PT, |R14|, 8.50705917302346158658e+37, PT ;  /* 0x7e8000000e00780b */ /* 0x000fe20003f64200 */
[----:B------:R-:W-:Y:S01]  /*3510*/  @!P2 FMUL R6, R6, 16777216 ;  /* 0x4b8000000606a820 */ /* 0x000fe20000400000 */
[----:B------:R-:W-:Y:S01]  /*3520*/  FSEL R12, R12, RZ, P1 ;  /* 0x000000ff0c0c7208 */ /* 0x000fe20000800000 */
[----:B------:R-:W-:Y:S01]  /*3530*/  FMUL R5, R10, R5 ;  /* 0x000000050a057220 */ /* 0x000fe20000400000 */
[----:B------:R-:W-:Y:S01]  /*3540*/  FSETP.GEU.AND P1, PT, |R14|, 1.175494350822287508e-38, PT ;  /* 0x008000000e00780b */ /* 0x000fe20003f2e200 */
[----:B-1----:R-:W-:Y:S01]  /*3550*/  FADD R15, R3, R14 ;  /* 0x0000000e030f7221 */ /* 0x002fe20000000000 */
[----:B------:R-:W-:Y:S01]  /*3560*/  FSEL R11, R11, R14, P3 ;  /* 0x0000000e0b0b7208 */ /* 0x000fe20001800000 */
[----:B------:R-:W-:Y:S01]  /*3570*/  FFMA R27, R12, R5, R27 ;  /* 0x000000050c1b7223 */ /* 0x000fe2000000001b */
[----:B------:R-:W-:Y:S01]  /*3580*/  FFMA R43, R43, R12, R42 ;  /* 0x0000000c2b2b7223 */ /* 0x000fe2000000002a */
[----:B------:R-:W0:Y:S01]  /*3590*/  LDS R5, [R58.X4+0x2080] ;  /* 0x002080003a057984 */ /* 0x000e220000004800 */
[----:B------:R-:W-:Y:S01]  /*35a0*/  FSETP.NEU.AND P5, PT, R9, RZ, PT ;  /* 0x000000ff0900720b */ /* 0x000fe20003fad000 */
[----:B------:R-:W-:Y:S01]  /*35b0*/  FADD R28, R28, R27 ;  /* 0x0000001b1c1c7221 */ /* 0x000fe20000000000 */
[----:B------:R-:W-:Y:S01]  /*35c0*/  FADD R44, R44, -R43 ;  /* 0x8000002b2c2c7221 */ /* 0x000fe20000000000 */
[----:B---3--:R-:W-:Y:S01]  /*35d0*/  FMUL R7, R7, R6 ;  /* 0x0000000607077220 */ /* 0x008fe20000400000 */
[C---:B------:R-:W-:Y:S01]  /*35e0*/  FSETP.GEU.AND P2, PT, |R15|.reuse, 1.175494350822287508e-38, PT ;  /* 0x008000000f00780b */ /* 0x040fe20003f4e200 */
[----:B------:R-:W-:Y:S01]  /*35f0*/  FMUL R8, R15, 0.25 ;  /* 0x3e8000000f087820 */ /* 0x000fe20000400000 */
[----:B------:R-:W-:Y:S01]  /*3600*/  FMUL R6, R44, R44 ;  /* 0x0000002c2c067220 */ /* 0x000fe20000400000 */
[----:B------:R-:W-:Y:S01]  /*3610*/  @!P1 FMUL R11, R11, 16777216 ;  /* 0x4b8000000b0b9820 */ /* 0x000fe20000400000 */
[----:B------:R-:W-:Y:S01]  /*3620*/  FSEL R7, R7, RZ, P5 ;  /* 0x000000ff07077208 */ /* 0x000fe20002800000 */
[----:B------:R-:W-:Y:S01]  /*3630*/  @P3 FMUL R2, R2, 0.25 ;  /* 0x3e80000002023820 */ /* 0x000fe20000400000 */
[----:B------:R-:W-:Y:S01]  /*3640*/  FMUL R6, R13, R6 ;  /* 0x000000060d067220 */ /* 0x000fe20000400000 */
[----:B------:R-:W-:-:S02]  /*3650*/  FSETP.GT.AND P4, PT, |R15|, 8.50705917302346158658e+37, PT ;  /* 0x7e8000000f00780b */ /* 0x000fc40003f84200 */
[----:B------:R-:W1:Y:S01]  /*3660*/  MUFU.RCP R11, R11 ;  /* 0x0000000b000b7308 */ /* 0x000e620000001000 */
[----:B------:R-:W-:Y:S01]  /*3670*/  FFMA R28, R7, R6, R28 ;  /* 0x00000006071c7223 */ /* 0x000fe2000000001c */
[----:B------:R-:W-:Y:S01]  /*3680*/  FSEL R8, R8, R15, P4 ;  /* 0x0000000f08087208 */ /* 0x000fe20002000000 */
[----:B------:R-:W3:Y:S01]  /*3690*/  LDS R6, [R58.X4+0x2490] ;  /* 0x002490003a067984 */ /* 0x000ee20000004800 */
[----:B------:R-:W-:Y:S01]  /*36a0*/  @!P1 FMUL R2, R2, 16777216 ;  /* 0x4b80000002029820 */ /* 0x000fe20000400000 */
[----:B------:R-:W-:Y:S01]  /*36b0*/  FSETP.NEU.AND P3, PT, R14, RZ, PT ;  /* 0x000000ff0e00720b */ /* 0x000fe20003f6d000 */
[----:B------:R-:W-:Y:S01]  /*36c0*/  FFMA R44, R44, R7, R43 ;  /* 0x000000072c2c7223 */ /* 0x000fe2000000002b */
[----:B------:R-:W-:Y:S01]  /*36d0*/  @!P2 FMUL R8, R8, 16777216 ;  /* 0x4b8000000808a820 */ /* 0x000fe20000400000 */
[----:B--2---:R-:W-:Y:S01]  /*36e0*/  FADD R10, R4, R15 ;  /* 0x0000000f040a7221 */ /* 0x004fe20000000000 */
[----:B------:R-:W-:Y:S01]  /*36f0*/  FADD R28, R29, R28 ;  /* 0x0000001c1d1c7221 */ /* 0x000fe20000000000 */
[----:B------:R-:W-:Y:S01]  /*3700*/  FADD R45, R45, -R44 ;  /* 0x8000002c2d2d7221 */ /* 0x000fe20000000000 */
[----:B------:R-:W-:Y:S01]  /*3710*/  @P4 FMUL R3, R3, 0.25 ;  /* 0x3e80000003034820 */ /* 0x000fe20000400000 */
[C---:B------:R-:W-:Y:S01]  /*3720*/  FMUL R7, R10.reuse, 0.25 ;  /* 0x3e8000000a077820 */ /* 0x040fe20000400000 */
[----:B------:R-:W2:Y:S01]  /*3730*/  MUFU.RCP R8, R8 ;  /* 0x0000000800087308 */ /* 0x000ea20000001000 */
[----:B------:R-:W-:Y:S01]  /*3740*/  FSETP.GEU.AND P1, PT, |R10|, 1.175494350822287508e-38, PT ;  /* 0x008000000a00780b */ /* 0x000fe20003f2e200 */
[----:B------:R-:W-:Y:S01]  /*3750*/  @!P2 FMUL R3, R3, 16777216 ;  /* 0x4b8000000303a820 */ /* 0x000fe20000400000 */
[----:B-1----:R-:W-:Y:S01]  /*3760*/  FMUL R11, R11, R2 ;  /* 0x000000020b0b7220 */ /* 0x002fe20000400000 */
[----:B------:R-:W-:Y:S01]  /*3770*/  FMUL R2, R45, R45 ;  /* 0x0000002d2d027220 */ /* 0x000fe20000400000 */
[----:B------:R-:W-:-:S03]  /*3780*/  FSETP.NEU.AND P5, PT, R15, RZ, PT ;  /* 0x000000ff0f00720b */ /* 0x000fc60003fad000 */
[----:B------:R-:W-:Y:S01]  /*3790*/  FSEL R11, R11, RZ, P3 ;  /* 0x000000ff0b0b7208 */ /* 0x000fe20001800000 */
[----:B------:R-:W-:Y:S01]  /*37a0*/  FMUL R9, R9, R2 ;  /* 0x0000000209097220 */ /* 0x000fe20000400000 */
[----:B------:R-:W-:Y:S01]  /*37b0*/  FSETP.GT.AND P3, PT, |R10|, 8.50705917302346158658e+37, PT ;  /* 0x7e8000000a00780b */ /* 0x000fe20003f64200 */
[----:B------:R-:W1:Y:S01]  /*37c0*/  LDS R2, [R58.X4+0x28a0] ;  /* 0x0028a0003a027984 */ /* 0x000e620000004800 */
[----:B0-----:R-:W-:Y:S02]  /*37d0*/  FADD R13, R5, R10 ;  /* 0x0000000a050d7221 */ /* 0x001fe40000000000 */
[----:B------:R-:W-:Y:S01]  /*37e0*/  FSEL R7, R7, R10, P3 ;  /* 0x0000000a07077208 */ /* 0x000fe20001800000 */
[----:B------:R-:W-:Y:S01]  /*37f0*/  FFMA R45, R45, R11, R44 ;  /* 0x0000000b2d2d7223 */ /* 0x000fe2000000002c */
[----:B--2---:R-:W-:Y:S01]  /*3800*/  FMUL R8, R8, R3 ;  /* 0x0000000308087220 */ /* 0x004fe20000400000 */
[C---:B------:R-:W-:Y:S01]  /*3810*/  FMUL R12, R13.reuse, 0.25 ;  /* 0x3e8000000d0c7820 */ /* 0x040fe20000400000 */
[----:B------:R-:W-:Y:S01]  /*3820*/  FSETP.GEU.AND P2, PT, |R13|, 1.175494350822287508e-38, PT ;  /* 0x008000000d00780b */ /* 0x000fe20003f4e200 */
[----:B------:R-:W-:Y:S01]  /*3830*/  @!P1 FMUL R7, R7, 16777216 ;  /* 0x4b80000007079820 */ /* 0x000fe20000400000 */
[----:B------:R-:W-:Y:S01]  /*3840*/  FADD R46, R46, -R45 ;  /* 0x8000002d2e2e7221 */ /* 0x000fe20000000000 */
[----:B------:R-:W-:Y:S01]  /*3850*/  FSETP.GT.AND P4, PT, |R13|, 8.50705917302346158658e+37, PT ;  /* 0x7e8000000d00780b */ /* 0x000fe20003f84200 */
[----:B------:R-:W-:Y:S01]  /*3860*/  FFMA R9, R11, R9, R28 ;  /* 0x000000090b097223 */ /* 0x000fe2000000001c */
[----:B------:R-:W-:Y:S01]  /*3870*/  FSEL R8, R8, RZ, P5 ;  /* 0x000000ff08087208 */ /* 0x000fe20002800000 */
[----:B------:R-:W-:Y:S01]  /*3880*/  FMUL R3, R46, R46 ;  /* 0x0000002e2e037220 */ /* 0x000fe20000400000 */
[----:B------:R-:W0:Y:S01]  /*3890*/  MUFU.RCP R7, R7 ;  /* 0x0000000700077308 */ /* 0x000e220000001000 */
[----:B------:R-:W-:Y:S01]  /*38a0*/  FSEL R12, R12, R13, P4 ;  /* 0x0000000d0c0c7208 */ /* 0x000fe20002000000 */
[----:B------:R-:W-:Y:S01]  /*38b0*/  FADD R9, R30, R9 ;  /* 0x000000091e097221 */ /* 0x000fe20000000000 */
[----:B------:R-:W-:Y:S01]  /*38c0*/  FMUL R3, R14, R3 ;  /* 0x000000030e037220 */ /* 0x000fe20000400000 */
[----:B------:R-:W-:Y:S01]  /*38d0*/  FFMA R46, R46, R8, R45 ;  /* 0x000000082e2e7223 */ /* 0x000fe2000000002d */
[----:B------:R-:W-:Y:S01]  /*38e0*/  @P3 FMUL R4, R4, 0.25 ;  /* 0x3e80000004043820 */ /* 0x000fe20000400000 */
[----:B------:R-:W-:Y:S01]  /*38f0*/  @!P2 FMUL R12, R12, 16777216 ;  /* 0x4b8000000c0ca820 */ /* 0x000fe20000400000 */
[----:B------:R-:W-:Y:S01]  /*3900*/  FFMA R8, R8, R3, R9 ;  /* 0x0000000308087223 */ /* 0x000fe20000000009 */
[----:B---3--:R-:W-:Y:S01]  /*3910*/  FADD R9, R6, R13 ;  /* 0x0000000d06097221 */ /* 0x008fe20000000000 */
[----:B------:R-:W-:Y:S01]  /*3920*/  @!P1 FMUL R4, R4, 16777216 ;  /* 0x4b80000004049820 */ /* 0x000fe20000400000 */
[----:B------:R-:W2:Y:S01]  /*3930*/  LDS R3, [R58.X4+0x2cb0] ;  /* 0x002cb0003a037984 */ /* 0x000ea20000004800 */
[----:B------:R-:W-:Y:S01]  /*3940*/  FSETP.NEU.AND P5, PT, R10, RZ, PT ;  /* 0x000000ff0a00720b */ /* 0x000fe20003fad000 */
[----:B------:R-:W3:Y:S01]  /*3950*/  MUFU.RCP R12, R12 ;  /* 0x0000000c000c7308 */ /* 0x000ee20000001000 */
[C---:B------:R-:W-:Y:S01]  /*3960*/  FSETP.GEU.AND P1, PT, |R9|.reuse, 1.175494350822287508e-38, PT ;  /* 0x008000000900780b */ /* 0x040fe20003f2e200 */
[----:B------:R-:W-:Y:S01]  /*3970*/  FMUL R14, R9, 0.25 ;  /* 0x3e800000090e7820 */ /* 0x000fe20000400000 */
[----:B------:R-:W-:Y:S01]  /*3980*/  FADD R47, R47, -R46 ;  /* 0x8000002e2f2f7221 */ /* 0x000fe20000000000 */
[----:B0-----:R-:W-:Y:S01]  /*3990*/  FMUL R7, R7, R4 ;  /* 0x0000000407077220 */ /* 0x001fe20000400000 */
[----:B------:R-:W-:Y:S01]  /*39a0*/  FSETP.GT.AND P3, PT, |R9|, 8.50705917302346158658e+37, PT ;  /* 0x7e8000000900780b */ /* 0x000fe20003f64200 */
[----:B------:R-:W-:Y:S01]  /*39b0*/  @P4 FMUL R5, R5, 0.25 ;  /* 0x3e80000005054820 */ /* 0x000fe20000400000 */
[----:B------:R-:W-:Y:S01]  /*39c0*/  FMUL R4, R47, R47 ;  /* 0x0000002f2f047220 */ /* 0x000fe20000400000 */
[----:B------:R-:W-:Y:S01]  /*39d0*/  FADD R8, R31, R8 ;  /* 0x000000081f087221 */ /* 0x000fe20000000000 */
[----:B------:R-:W-:Y:S01]  /*39e0*/  FSEL R7, R7, RZ, P5 ;  /* 0x000000ff07077208 */ /* 0x000fe20002800000 */
[----:B------:R-:W-:Y:S01]  /*39f0*/  @!P2 FMUL R5, R5, 16777216 ;  /* 0x4b8000000505a820 */ /* 0x000fe20000400000 */
[----:B------:R-:W-:Y:S01]  /*3a00*/  FSEL R14, R14, R9, P3 ;  /* 0x000000090e0e7208 */ /* 0x000fe20001800000 */
[----:B------:R-:W-:Y:S01]  /*3a10*/  FMUL R15, R15, R4 ;  /* 0x000000040f0f7220 */ /* 0x000fe20000400000 */
[----:B------:R-:W-:Y:S01]  /*3a20*/  FSETP.NEU.AND P2, PT, R13, RZ, PT ;  /* 0x000000ff0d00720b */ /* 0x000fe20003f4d000 */
[----:B------:R-:W-:Y:S01]  /*3a30*/  FFMA R47, R47, R7, R46 ;  /* 0x000000072f2f7223 */ /* 0x000fe2000000002e */
[----:B------:R-:W0:Y:S01]  /*3a40*/  LDS R4, [R58.X4+0x30c0] ;  /* 0x0030c0003a047984 */ /* 0x000e220000004800 */
[----:B------:R-:W-:Y:S01]  /*3a50*/  @!P1 FMUL R14, R14, 16777216 ;  /* 0x4b8000000e0e9820 */ /* 0x000fe20000400000 */
[----:B------:R-:W-:Y:S01]  /*3a60*/  FFMA R15, R7, R15, R8 ;  /* 0x0000000f070f7223 */ /* 0x000fe20000000008 */
[----:B---3--:R-:W-:Y:S01]  /*3a70*/  FMUL R12, R12, R5 ;  /* 0x000000050c0c7220 */ /* 0x008fe20000400000 */
[----:B------:R-:W-:Y:S01]  /*3a80*/  FADD R48, R48, -R47 ;  /* 0x8000002f30307221 */ /* 0x000fe20000000000 */
[----:B------:R-:W3:Y:S01]  /*3a90*/  MUFU.RCP R7, R14 ;  /* 0x0000000e00077308 */ /* 0x000ee20000001000 */
[----:B-1----:R-:W-:Y:S01]  /*3aa0*/  FADD R8, R2, R9 ;  /* 0x0000000902087221 */ /* 0x002fe20000000000 */
[----:B------:R-:W-:Y:S01]  /*3ab0*/  @P3 FMUL R6, R6, 0.25 ;  /* 0x3e80000006063820 */ /* 0x000fe20000400000 */
[----:B------:R-:W-:Y:S01]  /*3ac0*/  FMUL R5, R48, R48 ;  /* 0x0000003030057220 */ /* 0x000fe20000400000 */
[----:B------:R-:W-:Y:S01]  /*3ad0*/  FSEL R12, R12, RZ, P2 ;  /* 0x000000ff0c0c7208 */ /* 0x000fe20001000000 */
[----:B------:R-:W-:Y:S01]  /*3ae0*/  FADD R15, R32, R15 ;  /* 0x0000000f200f7221 */ /* 0x000fe20000000000 */
[----:B------:R-:W-:Y:S01]  /*3af0*/  FSETP.GEU.AND P2, PT, |R8|, 1.175494350822287508e-38, PT ;  /* 0x008000000800780b */ /* 0x000fe20003f4e200 */
[----:B------:R-:W-:Y:S01]  /*3b00*/  FMUL R5, R10, R5 ;  /* 0x000000050a057220 */ /* 0x000fe20000400000 */
[----:B------:R-:W-:Y:S01]  /*3b10*/  @!P1 FMUL R6, R6, 16777216 ;  /* 0x4b80000006069820 */ /* 0x000fe20000400000 */
[----:B------:R-:W-:Y:S01]  /*3b20*/  FFMA R48, R48, R12, R47 ;  /* 0x0000000c30307223 */ /* 0x000fe2000000002f */
[----:B------:R-:W-:Y:S01]  /*3b30*/  FMUL R11, R8, 0.25 ;  /* 0x3e800000080b7820 */ /* 0x000fe20000400000 */
[----:B------:R-:W-:Y:S01]  /*3b40*/  FFMA R12, R12, R5, R15 ;  /* 0x000000050c0c7223 */ /* 0x000fe2000000000f */
[----:B------:R-:W-:Y:S01]  /*3b50*/  FSETP.GT.AND P4, PT, |R8|, 8.50705917302346158658e+37, PT ;  /* 0x7e8000000800780b */ /* 0x000fe20003f84200 */
[----:B------:R-:W1:Y:S01]  /*3b60*/  LDS R5, [R58.X4+0x34d0] ;  /* 0x0034d0003a057984 */ /* 0x000e620000004800 */
[----:B------:R-:W-:Y:S01]  /*3b70*/  FADD R49, R49, -R48 ;  /* 0x8000003031317221 */ /* 0x000fe20000000000 */
[----:B------:R-:W-:Y:S01]  /*3b80*/  FSETP.NEU.AND P1, PT, R9, RZ, PT ;  /* 0x000000ff0900720b */ /* 0x000fe20003f2d000 */
[----:B---3--:R-:W-:Y:S01]  /*3b90*/  FMUL R7, R7, R6 ;  /* 0x0000000607077220 */ /* 0x008fe20000400000 */
[----:B------:R-:W-:Y:S01]  /*3ba0*/  FSEL R10, R11, R8, P4 ;  /* 0x000000080b0a7208 */ /* 0x000fe20002000000 */
[----:B------:R-:W-:Y:S01]  /*3bb0*/  FMUL R6, R49, R49 ;  /* 0x0000003131067220 */ /* 0x000fe20000400000 */
[----:B------:R-:W-:Y:S01]  /*3bc0*/  FADD R12, R33, R12 ;  /* 0x0000000c210c7221 */ /* 0x000fe20000000000 */
[----:B--2---:R-:W-:Y:S01]  /*3bd0*/  FADD R15, R3, R8 ;  /* 0x00000008030f7221 */ /* 0x004fe20000000000 */
[----:B------:R-:W-:Y:S01]  /*3be0*/  FSEL R7, R7, RZ, P1 ;  /* 0x000000ff07077208 */ /* 0x000fe20000800000 */
[----:B------:R-:W-:Y:S01]  /*3bf0*/  FMUL R6, R13, R6 ;  /* 0x000000060d067220 */ /* 0x000fe20000400000 */
[----:B------:R-:W-:-:S02]  /*3c00*/  @!P2 FMUL R10, R10, 16777216 ;  /* 0x4b8000000a0aa820 */ /* 0x000fc40000400000 */
[----:B------:R-:W-:Y:S01]  /*3c10*/  FSETP.GT.AND P1, PT, |R15|, 8.50705917302346158658e+37, PT ;  /* 0x7e8000000f00780b */ /* 0x000fe20003f24200 */
[----:B------:R-:W-:Y:S01]  /*3c20*/  FFMA R11, R7, R6, R12 ;  /* 0x00000006070b7223 */ /* 0x000fe2000000000c */
[----:B------:R2:W3:Y:S01]  /*3c30*/  MUFU.RCP R13, R10 ;  /* 0x0000000a000d7308 */ /* 0x0004e20000001000 */
[----:B------:R-:W-:Y:S01]  /*3c40*/  FMUL R6, R15, 0.25 ;  /* 0x3e8000000f067820 */ /* 0x000fe20000400000 */
[----:B------:R-:W-:Y:S01]  /*3c50*/  FFMA R7, R49, R7, R48 ;  /* 0x0000000731077223 */ /* 0x000fe20000000030 */
[----:B------:R-:W-:Y:S01]  /*3c60*/  FADD R34, R34, R11 ;  /* 0x0000000b22227221 */ /* 0x000fe20000000000 */
[----:B------:R-:W-:Y:S01]  /*3c70*/  @P4 FMUL R2, R2, 0.25 ;  /* 0x3e80000002024820 */ /* 0x000fe20000400000 */
[----:B------:R-:W-:Y:S01]  /*3c80*/  FSETP.GEU.AND P3, PT, |R15|, 1.175494350822287508e-38, PT ;  /* 0x008000000f00780b */ /* 0x000fe20003f6e200 */
[----:B------:R-:W-:Y:S01]  /*3c90*/  FADD R50, R50, -R7 ;  /* 0x8000000732327221 */ /* 0x000fe20000000000 */
[----:B------:R-:W-:Y:S01]  /*3ca0*/  FSEL R11, R6, R15, P1 ;  /* 0x0000000f060b7208 */ /* 0x000fe20000800000 */
[----:B------:R-:W-:Y:S01]  /*3cb0*/  @!P2 FMUL R2, R2, 16777216 ;  /* 0x4b8000000202a820 */ /* 0x000fe20000400000 */
[----:B------:R-:W4:Y:S01]  /*3cc0*/  LDS R6, [R58.X4+0x38e0] ;  /* 0x0038e0003a067984 */ /* 0x000f220000004800 */
[----:B0-----:R-:W-:Y:S01]  /*3cd0*/  FADD R12, R4, R15 ;  /* 0x0000000f040c7221 */ /* 0x001fe20000000000 */
[----:B--2---:R-:W-:Y:S01]  /*3ce0*/  FMUL R10, R50, R50 ;  /* 0x00000032320a7220 */ /* 0x004fe20000400000 */
[----:B------:R-:W-:Y:S01]  /*3cf0*/  FSETP.NEU.AND P4, PT, R8, RZ, PT ;  /* 0x000000ff0800720b */ /* 0x000fe20003f8d000 */
[----:B------:R-:W0:Y:S01]  /*3d00*/  LDS R58, [R58.X4+0x3cf0] ;  /* 0x003cf0003a3a7984 */ /* 0x000e220000004800 */
[----:B------:R-:W-:-:S03]  /*3d10*/  @P1 FMUL R3, R3, 0.25 ;  /* 0x3e80000003031820 */ /* 0x000fc60000400000 */
[----:B------:R-:W-:Y:S06]  /*3d20*/  BAR.SYNC 0x0 ;  /* 0x0000000000007b1d */ /* 0x000fec0000000000 */
[----:B---3--:R-:W-:Y:S01]  /*3d30*/  FMUL R13, R13, R2 ;  /* 0x000000020d0d7220 */ /* 0x008fe20000400000 */
[C---:B------:R-:W-:Y:S01]  /*3d40*/  FSETP.GEU.AND P2, PT, |R12|.reuse, 1.175494350822287508e-38, PT ;  /* 0x008000000c00780b */ /* 0x040fe20003f4e200 */
[----:B------:R-:W-:Y:S01]  /*3d50*/  FMUL R10, R9, R10 ;  /* 0x0000000a090a7220 */ /* 0x000fe20000400000 */
[C---:B------:R-:W-:Y:S01]  /*3d60*/  FMUL R9, R12.reuse, 0.25 ;  /* 0x3e8000000c097820 */ /* 0x040fe20000400000 */
[----:B------:R-:W-:Y:S01]  /*3d70*/  @!P3 FMUL R11, R11, 16777216 ;  /* 0x4b8000000b0bb820 */ /* 0x000fe20000400000 */
[----:B------:R-:W-:Y:S01]  /*3d80*/  FSEL R13, R13, RZ, P4 ;  /* 0x000000ff0d0d7208 */ /* 0x000fe20002000000 */
[----:B------:R-:W-:Y:S01]  /*3d90*/  @!P3 FMUL R3, R3, 16777216 ;  /* 0x4b8000000303b820 */ /* 0x000fe20000400000 */
[----:B------:R-:W-:Y:S01]  /*3da0*/  FSETP.GT.AND P4, PT, |R12|, 8.50705917302346158658e+37, PT ;  /* 0x7e8000000c00780b */ /* 0x000fe20003f84200 */
[----:B------:R-:W2:Y:S01]  /*3db0*/  MUFU.RCP R2, R11 ;  /* 0x0000000b00027308 */ /* 0x000ea20000001000 */
[----:B------:R-:W-:Y:S01]  /*3dc0*/  FSETP.NEU.AND P5, PT, R15, RZ, PT ;  /* 0x000000ff0f00720b */ /* 0x000fe20003fad000 */
[----:B------:R-:W-:Y:S01]  /*3dd0*/  FFMA R50, R50, R13, R7 ;  /* 0x0000000d32327223 */ /* 0x000fe20000000007 */
[----:B------:R-:W-:Y:S01]  /*3de0*/  FSEL R9, R9, R12, P4 ;  /* 0x0000000c09097208 */ /* 0x000fe20002000000 */
[----:B-1----:R-:W-:Y:S01]  /*3df0*/  FADD R7, R5, R12 ;  /* 0x0000000c05077221 */ /* 0x002fe20000000000 */
[----:B------:R-:W-:Y:S01]  /*3e00*/  FFMA R10, R13, R10, R34 ;  /* 0x0000000a0d0a7223 */ /* 0x000fe20000000022 */
[----:B------:R-:W-:Y:S01]  /*3e10*/  FADD R51, R51, -R50 ;  /* 0x8000003233337221 */ /* 0x000fe20000000000 */
[----:B------:R-:W1:Y:S01]  /*3e20*/  S2R R13, SR_TID.X ;  /* 0x00000000000d7919 */ /* 0x000e620000002100 */
[----:B------:R-:W-:Y:S01]  /*3e30*/  @!P2 FMUL R9, R9, 16777216 ;  /* 0x4b8000000909a820 */ /* 0x000fe20000400000 */
[----:B------:R-:W-:Y:S01]  /*3e40*/  FSETP.GEU.AND P1, PT, |R7|, 1.175494350822287508e-38, PT ;  /* 0x008000000700780b */ /* 0x000fe20003f2e200 */
[----:B------:R-:W-:Y:S01]  /*3e50*/  FADD R35, R35, R10 ;  /* 0x0000000a23237221 */ /* 0x000fe20000000000 */
[C---:B------:R-:W-:Y:S01]  /*3e60*/  FMUL R10, R7.reuse, 0.25 ;  /* 0x3e800000070a7820 */ /* 0x040fe20000400000 */
[----:B------:R-:W-:Y:S01]  /*3e70*/  FSETP.GT.AND P3, PT, |R7|, 8.50705917302346158658e+37, PT ;  /* 0x7e8000000700780b */ /* 0x000fe20003f64200 */
[----:B------:R-:W-:Y:S01]  /*3e80*/  @P4 FMUL R4, R4, 0.25 ;  /* 0x3e80000004044820 */ /* 0x000fe20000400000 */
[----:B------:R-:W3:Y:S01]  /*3e90*/  MUFU.RCP R9, R9 ;  /* 0x0000000900097308 */ /* 0x000ee20000001000 */
[----:B------:R-:W-:Y:S01]  /*3ea0*/  FSETP.NEU.AND P4, PT, R12, RZ, PT ;  /* 0x000000ff0c00720b */ /* 0x000fe20003f8d000 */
[----:B--2---:R-:W-:Y:S01]  /*3eb0*/  FMUL R2, R2, R3 ;  /* 0x0000000302027220 */ /* 0x004fe20000400000 */
[----:B------:R-:W-:Y:S01]  /*3ec0*/  FSEL R10, R10, R7, P3 ;  /* 0x000000070a0a7208 */ /* 0x000fe20001800000 */
[----:B----4-:R-:W-:Y:S01]  /*3ed0*/  FADD R11, R6, R7 ;  /* 0x00000007060b7221 */ /* 0x010fe20000000000 */
[----:B------:R-:W-:Y:S01]  /*3ee0*/  @!P2 FMUL R4, R4, 16777216 ;  /* 0x4b8000000404a820 */ /* 0x000fe20000400000 */
[----:B------:R-:W-:Y:S01]  /*3ef0*/  FMUL R3, R51, R51 ;  /* 0x0000003333037220 */ /* 0x000fe20000400000 */
[----:B------:R-:W-:Y:S01]  /*3f00*/  FSEL R2, R2, RZ, P5 ;  /* 0x000000ff02027208 */ /* 0x000fe20002800000 */
[----:B------:R-:W-:Y:S01]  /*3f10*/  @!P1 FMUL R10, R10, 16777216 ;  /* 0x4b8000000a0a9820 */ /* 0x000fe20000400000 */
[----:B------:R-:W-:Y:S01]  /*3f20*/  FSETP.GEU.AND P2, PT, |R11|, 1.175494350822287508e-38, PT ;  /* 0x008000000b00780b */ /* 0x000fe20003f4e200 */
[----:B------:R-:W-:Y:S01]  /*3f30*/  FMUL R3, R8, R3 ;  /* 0x0000000308037220 */ /* 0x000fe20000400000 */
[----:B------:R-:W-:Y:S01]  /*3f40*/  @P3 FMUL R5, R5, 0.25 ;  /* 0x3e80000005053820 */ /* 0x000fe20000400000 */
[----:B------:R-:W-:Y:S01]  /*3f50*/  FFMA R51, R51, R2, R50 ;  /* 0x0000000233337223 */ /* 0x000fe20000000032 */
[----:B------:R-:W-:Y:S01]  /*3f60*/  FSETP.GT.AND P3, PT, |R11|, 8.50705917302346158658e+37, PT ;  /* 0x7e8000000b00780b */ /* 0x000fe20003f64200 */
[----:B------:R-:W2:Y:S01]  /*3f70*/  MUFU.RCP R10, R10 ;  /* 0x0000000a000a7308 */ /* 0x000ea20000001000 */
[----:B0-----:R-:W-:Y:S01]  /*3f80*/  FADD R8, R58, R11 ;  /* 0x0000000b3a087221 */ /* 0x001fe20000000000 */
[----:B---3--:R-:W-:Y:S01]  /*3f90*/  FMUL R9, R9, R4 ;  /* 0x0000000409097220 */ /* 0x008fe20000400000 */
[----:B------:R-:W-:Y:S01]  /*3fa0*/  FMUL R4, R11, 0.25 ;  /* 0x3e8000000b047820 */ /* 0x000fe20000400000 */
[----:B------:R-:W-:Y:S01]  /*3fb0*/  FADD R52, R52, -R51 ;  /* 0x8000003334347221 */ /* 0x000fe20000000000 */
[----:B------:R-:W-:Y:S01]  /*3fc0*/  FFMA R3, R2, R3, R35 ;  /* 0x0000000302037223 */ /* 0x000fe20000000023 */
[----:B------:R-:W-:Y:S01]  /*3fd0*/  @!P1 FMUL R5, R5, 16777216 ;  /* 0x4b80000005059820 */ /* 0x000fe20000400000 */
[----:B------:R-:W-:Y:S01]  /*3fe0*/  FSETP.GEU.AND P5, PT, |R8|, 1.175494350822287508e-38, PT ;  /* 0x008000000800780b */ /* 0x000fe20003fae200 */
[----:B------:R-:W-:Y:S01]  /*3ff0*/  FMUL R2, R52, R52 ;  /* 0x0000003434027220 */ /* 0x000fe20000400000 */
[----:B------:R-:W-:Y:S01]  /*4000*/  FSEL R4, R4, R11, P3 ;  /* 0x0000000b04047208 */ /* 0x000fe20001800000 */
[----:B------:R-:W-:Y:S01]  /*4010*/  FADD R36, R36, R3 ;  /* 0x0000000324247221 */ /* 0x000fe20000000000 */
[----:B------:R-:W-:Y:S01]  /*4020*/  FSEL R9, R9, RZ, P4 ;  /* 0x000000ff09097208 */ /* 0x000fe20002000000 */
[----:B------:R-:W-:Y:S01]  /*4030*/  FMUL R2, R15, R2 ;  /* 0x000000020f027220 */ /* 0x000fe20000400000 */
[----:B------:R-:W-:Y:S01]  /*4040*/  FMUL R3, R8, 0.25 ;  /* 0x3e80000008037820 */ /* 0x000fe20000400000 */
[----:B------:R-:W-:Y:S01]  /*4050*/  @!P2 FMUL R4, R4, 16777216 ;  /* 0x4b8000000404a820 */ /* 0x000fe20000400000 */
[----:B------:R-:W-:Y:S01]  /*4060*/  FSETP.GT.AND P1, PT, |R8|, 8.50705917302346158658e+37, PT ;  /* 0x7e8000000800780b */ /* 0x000fe20003f24200 */
[----:B--2---:R-:W-:Y:S01]  /*4070*/  FMUL R10, R10, R5 ;  /* 0x000000050a0a7220 */ /* 0x004fe20000400000 */
[----:B------:R-:W-:Y:S01]  /*4080*/  FFMA R52, R52, R9, R51 ;  /* 0x0000000934347223 */ /* 0x000fe20000000033 */
[----:B------:R-:W0:Y:S01]  /*4090*/  MUFU.RCP R5, R4 ;  /* 0x0000000400057308 */ /* 0x000e220000001000 */
[----:B------:R-:W-:Y:S01]  /*40a0*/  FFMA R2, R9, R2, R36 ;  /* 0x0000000209027223 */ /* 0x000fe20000000024 */
[----:B------:R-:W-:Y:S01]  /*40b0*/  FSEL R9, R3, R8, P1 ;  /* 0x0000000803097208 */ /* 0x000fe20000800000 */
[----:B------:R-:W-:Y:S01]  /*40c0*/  @P3 FMUL R6, R6, 0.25 ;  /* 0x3e80000006063820 */ /* 0x000fe20000400000 */
[----:B------:R-:W-:Y:S01]  /*40d0*/  FSETP.NEU.AND P4, PT, R7, RZ, PT ;  /* 0x000000ff0700720b */ /* 0x000fe20003f8d000 */
[----:B------:R-:W-:Y:S01]  /*40e0*/  FADD R53, R53, -R52 ;  /* 0x8000003435357221 */ /* 0x000fe20000000000 */
[----:B------:R-:W-:Y:S01]  /*40f0*/  FADD R37, R37, R2 ;  /* 0x0000000225257221 */ /* 0x000fe20000000000 */
[----:B------:R-:W-:Y:S01]  /*4100*/  @!P5 FMUL R9, R9, 16777216 ;  /* 0x4b8000000909d820 */ /* 0x000fe20000400000 */
[----:B------:R-:W-:Y:S01]  /*4110*/  FSEL R10, R10, RZ, P4 ;  /* 0x000000ff0a0a7208 */ /* 0x000fe20002000000 */
[----:B------:R-:W-:Y:S01]  /*4120*/  @!P2 FMUL R6, R6, 16777216 ;  /* 0x4b8000000606a820 */ /* 0x000fe20000400000 */
[----:B------:R-:W-:Y:S01]  /*4130*/  FMUL R3, R53, R53 ;  /* 0x0000003535037220 */ /* 0x000fe20000400000 */
[----:B------:R-:W-:Y:S01]  /*4140*/  FSETP.NEU.AND P2, PT, R11, RZ, PT ;  /* 0x000000ff0b00720b */ /* 0x000fe20003f4d000 */
[----:B------:R-:W-:Y:S01]  /*4150*/  @P1 FMUL R58, R58, 0.25 ;  /* 0x3e8000003a3a1820 */ /* 0x000fe20000400000 */
[----:B------:R-:W2:Y:S01]  /*4160*/  MUFU.RCP R9, R9 ;  /* 0x0000000900097308 */ /* 0x000ea20000001000 */
[----:B------:R-:W-:Y:S01]  /*4170*/  FFMA R53, R53, R10, R52 ;  /* 0x0000000a35357223 */ /* 0x000fe20000000034 */
[----:B------:R-:W-:Y:S01]  /*4180*/  FMUL R3, R12, R3 ;  /* 0x000000030c037220 */ /* 0x000fe20000400000 */
[----:B0-----:R-:W-:Y:S01]  /*4190*/  FMUL R5, R5, R6 ;  /* 0x0000000605057220 */ /* 0x001fe20000400000 */
[----:B------:R-:W-:Y:S01]  /*41a0*/  @!P5 FMUL R58, R58, 16777216 ;  /* 0x4b8000003a3ad820 */ /* 0x000fe20000400000 */
[----:B------:R-:W-:Y:S01]  /*41b0*/  FADD R54, R54, -R53 ;  /* 0x8000003536367221 */ /* 0x000fe20000000000 */
[----:B------:R-:W-:Y:S01]  /*41c0*/  FFMA R3, R10, R3, R37 ;  /* 0x000000030a037223 */ /* 0x000fe20000000025 */
[----:B-1----:R-:W-:-:S02]  /*41d0*/  SHF.R.U32.HI R14, RZ, 0x6, R13 ;  /* 0x00000006ff0e7819 */ /* 0x002fc4000001160d */
[----:B------:R-:W-:Y:S01]  /*41e0*/  FSEL R5, R5, RZ, P2 ;  /* 0x000000ff05057208 */ /* 0x000fe20001000000 */
[----:B------:R-:W-:Y:S01]  /*41f0*/  FMUL R2, R54, R54 ;  /* 0x0000003636027220 */ /* 0x000fe20000400000 */
[----:B------:R-:W-:Y:S01]  /*4200*/  FADD R38, R38, R3 ;  /* 0x0000000326267221 */ /* 0x000fe20000000000 */
[----:B------:R-:W-:Y:S02]  /*4210*/  FSETP.NEU.AND P1, PT, R8, RZ, PT ;  /* 0x000000ff0800720b */ /* 0x000fe40003f2d000 */
[----:B------:R-:W-:Y:S01]  /*4220*/  FFMA R54, R54, R5, R53 ;  /* 0x0000000536367223 */ /* 0x000fe20000000035 */
[----:B------:R-:W-:Y:S01]  /*4230*/  FMUL R2, R7, R2 ;  /* 0x0000000207027220 */ /* 0x000fe20000400000 */
[----:B--2---:R-:W-:Y:S01]  /*4240*/  FMUL R9, R9, R58 ;  /* 0x0000003a09097220 */ /* 0x004fe20000400000 */
[----:B------:R-:W-:Y:S01]  /*4250*/  LOP3.LUT R12, R13, 0x3f, RZ, 0xc0, !PT ;  /* 0x0000003f0d0c7812 */ /* 0x000fe200078ec0ff */
[----:B------:R-:W-:Y:S01]  /*4260*/  FADD R55, R55, -R54 ;  /* 0x8000003637377221 */ /* 0x000fe20000000000 */
[----:B------:R-:W-:Y:S01]  /*4270*/  FFMA R2, R5, R2, R38 ;  /* 0x0000000205027223 */ /* 0x000fe20000000026 */
[----:B------:R-:W-:-:S02]  /*4280*/  SGXT.U32 R14, R14, 0x2 ;  /* 0x000000020e0e781a */ /* 0x000fc40000000000 */
[----:B------:R-:W-:Y:S01]  /*4290*/  FMUL R4, R55, R55 ;  /* 0x0000003737047220 */ /* 0x000fe20000400000 */
[----:B------:R-:W-:Y:S01]  /*42a0*/  FSEL R9, R9, RZ, P1 ;  /* 0x000000ff09097208 */ /* 0x000fe20000800000 */
[----:B------:R-:W-:Y:S01]  /*42b0*/  FADD R2, R39, R2 ;  /* 0x0000000227027221 */ /* 0x000fe20000000000 */
[----:B------:R-:W-:Y:S01]  /*42c0*/  ISETP.GE.AND P1, PT, R13, 0x100, PT ;  /* 0x000001000d00780c */ /* 0x000fe20003f26270 */
[----:B------:R-:W-:Y:S01]  /*42d0*/  FMUL R4, R11, R4 ;  /* 0x000000040b047220 */ /* 0x000fe20000400000 */
[----:B------:R-:W-:Y:S01]  /*42e0*/  SHF.L.U32 R6, R12, 0x4, RZ ;  /* 0x000000040c067819 */ /* 0x000fe200000006ff */
[----:B------:R-:W-:Y:S01]  /*42f0*/  FFMA R54, R55, R9, R54 ;  /* 0x0000000937367223 */ /* 0x000fe20000000036 */
[C---:B------:R-:W-:Y:S01]  /*4300*/  SHF.L.U32 R3, R14.reuse, 0x2, RZ ;  /* 0x000000020e037819 */ /* 0x040fe200000006ff */
[----:B------:R-:W-:Y:S01]  /*4310*/  FFMA R2, R9, R4, R2 ;  /* 0x0000000409027223 */ /* 0x000fe20000000002 */
[----:B------:R-:W-:Y:S02]  /*4320*/  ISETP.EQ.AND P0, PT, R14, RZ, !P0 ;  /* 0x000000ff0e00720c */ /* 0x000fe40004702270 */
[----:B------:R-:W-:-:S05]  /*4330*/  LOP3.LUT R3, R6, R3, RZ, 0xfc, !PT ;  /* 0x0000000306037212 */ /* 0x000fca00078efcff */
[----:B------:R-:W-:Y:S04]  /*4340*/  STS [R3+0x800], R8 ;  /* 0x0008000803007388 */ /* 0x000fe80000000800 */
[----:B------:R-:W-:Y:S04]  /*4350*/  STS [R3], R54 ;  /* 0x0000003603007388 */ /* 0x000fe80000000800 */
[----:B------:R-:W-:Y:S04]  /*4360*/  STS [R3+0x400], R2 ;  /* 0x0004000203007388 */ /* 0x000fe80000000800 */
[----:B------:R-:W-:Y:S06]  /*4370*/  BAR.SYNC 0x0 ;  /* 0x0000000000007b1d */ /* 0x000fec0000000000 */
[----:B------:R-:W0:Y:S04]  /*4380*/  @!P1 LDS R18, [R13.X4+0x800] ;  /* 0x000800000d129984 */ /* 0x000e280000004800 */
[----:B------:R-:W1:Y:S04]  /*4390*/  @!P1 LDS R16, [R13.X4] ;  /* 0x000000000d109984 */ /* 0x000e680000004800 */
[----:B------:R-:W2:Y:S04]  /*43a0*/  @!P1 LDS R17, [R13.X4+0x400] ;  /* 0x000400000d119984 */ /* 0x000ea80000004800 */
[----:B0-----:R-:W0:Y:S04]  /*43b0*/  SHFL.BFLY PT, R5, R18, 0x2, 0x1f ;  /* 0x0c401f0012057f89 */ /* 0x001e2800000e0000 */
[----:B-1----:R-:W1:Y:S04]  /*43c0*/  SHFL.BFLY PT, R3, R16, 0x2, 0x1f ;  /* 0x0c401f0010037f89 */ /* 0x002e6800000e0000 */
[----:B--2---:R-:W2:Y:S01]  /*43d0*/  SHFL.BFLY PT, R2, R17, 0x2, 0x1f ;  /* 0x0c401f0011027f89 */ /* 0x004ea200000e0000 */
[----:B0-----:R-:W-:-:S04]  /*43e0*/  FADD R4, R18, R5 ;  /* 0x0000000512047221 */ /* 0x001fc80000000000 */
[C---:B------:R-:W-:Y:S01]  /*43f0*/  FMUL R7, R4.reuse, 0.25 ;  /* 0x3e80000004077820 */ /* 0x040fe20000400000 */
[C---:B------:R-:W-:Y:S01]  /*4400*/  FSETP.GEU.AND P2, PT, |R4|.reuse, 1.175494350822287508e-38, PT ;  /* 0x008000000400780b */ /* 0x040fe20003f4e200 */
[----:B------:R-:W0:Y:S01]  /*4410*/  SHFL.BFLY PT, R9, R4, 0x1, 0x1f ;  /* 0x0c201f0004097f89 */ /* 0x000e2200000e0000 */
[----:B------:R-:W-:Y:S01]  /*4420*/  FSETP.GT.AND P1, PT, |R4|, 8.50705917302346158658e+37, PT ;  /* 0x7e8000000400780b */ /* 0x000fe20003f24200 */
[----:B-1----:R-:W-:Y:S01]  /*4430*/  FADD R3, -R16, R3 ;  /* 0x0000000310037221 */ /* 0x002fe20000000100 */
[----:B--2---:R-:W-:Y:S02]  /*4440*/  FADD R17, R17, R2 ;  /* 0x0000000211117221 */ /* 0x004fe40000000000 */
[----:B------:R-:W-:-:S07]  /*4450*/  FSEL R7, R7, R4, P1 ;  /* 0x0000000407077208 */ /* 0x000fce0000800000 */
[----:B------:R-:W-:Y:S02]  /*4460*/  @!P2 FMUL R7, R7, 16777216 ;  /* 0x4b8000000707a820 */ /* 0x000fe40000400000 */
[----:B------:R-:W-:Y:S01]  /*4470*/  @P1 FMUL R5, R5, 0.25 ;  /* 0x3e80000005051820 */ /* 0x000fe20000400000 */
[C---:B------:R-:W-:Y:S01]  /*4480*/  FSETP.NEU.AND P1, PT, R4.reuse, RZ, PT ;  /* 0x000000ff0400720b */ /* 0x040fe20003f2d000 */
[----:B------:R-:W1:Y:S02]  /*4490*/  MUFU.RCP R6, R7 ;  /* 0x0000000700067308 */ /* 0x000e640000001000 */
[----:B------:R-:W-:Y:S01]  /*44a0*/  @!P2 FMUL R5, R5, 16777216 ;  /* 0x4b8000000505a820 */ /* 0x000fe20000400000 */
[----:B0-----:R-:W-:-:S04]  /*44b0*/  FADD R8, R4, R9 ;  /* 0x0000000904087221 */ /* 0x001fc80000000000 */
[C---:B------:R-:W-:Y:S01]  /*44c0*/  FMUL R11, R8.reuse, 0.25 ;  /* 0x3e800000080b7820 */ /* 0x040fe20000400000 */
[----:B------:R-:W-:Y:S01]  /*44d0*/  FSETP.GEU.AND P2, PT, |R8|, 1.175494350822287508e-38, PT ;  /* 0x008000000800780b */ /* 0x000fe20003f4e200 */
[----:B-1----:R-:W-:Y:S01]  /*44e0*/  FMUL R6, R6, R5 ;  /* 0x0000000506067220 */ /* 0x002fe20000400000 */
[----:B------:R-:W-:-:S04]  /*44f0*/  FMUL R5, R3, R3 ;  /* 0x0000000303057220 */ /* 0x000fc80000400000 */
[----:B------:R-:W-:Y:S01]  /*4500*/  FSEL R6, R6, RZ, P1 ;  /* 0x000000ff06067208 */ /* 0x000fe20000800000 */
[----:B------:R-:W-:Y:S01]  /*4510*/  FMUL R5, R18, R5 ;  /* 0x0000000512057220 */ /* 0x000fe20000400000 */
[----:B------:R-:W-:-:S03]  /*4520*/  FSETP.GT.AND P1, PT, |R8|, 8.50705917302346158658e+37, PT ;  /* 0x7e8000000800780b */ /* 0x000fc60003f24200 */
[----:B------:R-:W-:Y:S01]  /*4530*/  FFMA R3, R3, R6, R16 ;  /* 0x0000000603037223 */ /* 0x000fe20000000010 */
[----:B------:R-:W-:Y:S01]  /*4540*/  FSEL R11, R11, R8, P1 ;  /* 0x000000080b0b7208 */ /* 0x000fe20000800000 */
[----:B------:R-:W-:-:S03]  /*4550*/  FFMA R5, R6, R5, R17 ;  /* 0x0000000506057223 */ /* 0x000fc60000000011 */
[----:B------:R-:W0:Y:S01]  /*4560*/  SHFL.BFLY PT, R2, R3, 0x1, 0x1f ;  /* 0x0c201f0003027f89 */ /* 0x000e2200000e0000 */
[----:B------:R-:W-:-:S03]  /*4570*/  @!P2 FMUL R11, R11, 16777216 ;  /* 0x4b8000000b0ba820 */ /* 0x000fc60000400000 */
[----:B------:R-:W1:Y:S01]  /*4580*/  SHFL.BFLY PT, R6, R5, 0x1, 0x1f ;  /* 0x0c201f0005067f89 */ /* 0x000e6200000e0000 */
[----:B------:R-:W2:Y:S01]  /*4590*/  MUFU.RCP R10, R11 ;  /* 0x0000000b000a7308 */ /* 0x000ea20000001000 */
[----:B------:R-:W-:Y:S01]  /*45a0*/  @P1 FMUL R9, R9, 0.25 ;  /* 0x3e80000009091820 */ /* 0x000fe20000400000 */
[----:B------:R-:W-:-:S03]  /*45b0*/  LOP3.LUT P1, RZ, R13, 0x3, RZ, 0xc0, !PT ;  /* 0x000000030dff7812 */ /* 0x000fc6000782c0ff */
[----:B------:R-:W-:Y:S01]  /*45c0*/  @!P2 FMUL R9, R9, 16777216 ;  /* 0x4b8000000909a820 */ /* 0x000fe20000400000 */
[----:B------:R-:W-:Y:S02]  /*45d0*/  FSETP.NEU.AND P2, PT, R8, RZ, PT ;  /* 0x000000ff0800720b */ /* 0x000fe40003f4d000 */
[----:B------:R-:W-:Y:S01]  /*45e0*/  ISETP.LT.AND P1, PT, R13, 0x100, !P1 ;  /* 0x000001000d00780c */ /* 0x000fe20004f21270 */
[----:B--2---:R-:W-:Y:S01]  /*45f0*/  FMUL R10, R10, R9 ;  /* 0x000000090a0a7220 */ /* 0x004fe20000400000 */
[----:B0-----:R-:W-:-:S04]  /*4600*/  FADD R2, -R3, R2 ;  /* 0x0000000203027221 */ /* 0x001fc80000000100 */
[----:B------:R-:W-:-:S07]  /*4610*/  FSEL R10, R10, RZ, P2 ;  /* 0x000000ff0a0a7208 */ /* 0x000fce0001000000 */
[----:B------:R-:W-:Y:S01]  /*4620*/  @P1 STS [R13.X4+0x800], R8 ;  /* 0x000800080d001388 */ /* 0x000fe20000004800 */
[----:B------:R-:W-:Y:S01]  /*4630*/  FMUL R9, R2, R2 ;  /* 0x0000000202097220 */ /* 0x000fe20000400000 */
[----:B-1----:R-:W-:-:S03]  /*4640*/  FADD R7, R5, R6 ;  /* 0x0000000605077221 */ /* 0x002fc60000000000 */
[----:B------:R-:W-:Y:S01]  /*4650*/  FMUL R9, R4, R9 ;  /* 0x0000000904097220 */ /* 0x000fe20000400000 */
[----:B------:R-:W-:-:S03]  /*4660*/  FFMA R4, R2, R10, R3 ;  /* 0x0000000a02047223 */ /* 0x000fc60000000003 */
[----:B------:R-:W-:Y:S01]  /*4670*/  FFMA R7, R10, R9, R7 ;  /* 0x000000090a077223 */ /* 0x000fe20000000007 */
[----:B------:R-:W-:Y:S01]  /*4680*/  MOV R9, 0x4 ;  /* 0x0000000400097802 */ /* 0x000fe20000000f00 */
[----:B------:R-:W-:Y:S04]  /*4690*/  @P1 STS [R13.X4], R4 ;  /* 0x000000040d001388 */ /* 0x000fe80000004800 */
[----:B------:R-:W-:Y:S01]  /*46a0*/  @P1 STS [R13.X4+0x400], R7 ;  /* 0x000400070d001388 */ /* 0x000fe20000004800 */
[----:B------:R-:W-:-:S03]  /*46b0*/  IMAD.WIDE R2, R0, R9, c[0x0][0x178] ;  /* 0x00005e0000027625 */ /* 0x000fc600078e0209 */
[----:B------:R-:W-:Y:S06]  /*46c0*/  BAR.SYNC 0x0 ;  /* 0x0000000000007b1d */ /* 0x000fec0000000000 */
[----:B------:R-:W0:Y:S04]  /*46d0*/  LDS R5, [R12.X16] ;  /* 0x000000000c057984 */ /* 0x000e28000000c800 */
[----:B0-----:R0:W-:Y:S01]  /*46e0*/  @P0 STG.E [R2.64], R5 ;  /* 0x0000000502000986 */ /* 0x0011e2000c101906 */
[----:B------:R-:W-:Y:S05]  /*46f0*/  @!P0 EXIT ;  /* 0x000000000000894d */ /* 0x000fea0003800000 */
[----:B0-----:R-:W0:Y:S01]  /*4700*/  LDS R5, [R12.X16+0x400] ;  /* 0x000400000c057984 */ /* 0x001e22000000c800 */
[----:B------:R-:W-:-:S05]  /*4710*/  IMAD.WIDE R2, R0, R9, c[0x0][0x180] ;  /* 0x0000600000027625 */ /* 0x000fca00078e0209 */
[----:B0-----:R-:W-:Y:S01]  /*4720*/  STG.E [R2.64], R5 ;  /* 0x0000000502007986 */ /* 0x001fe2000c101906 */
[----:B------:R-:W-:Y:S05]  /*4730*/  EXIT ;  /* 0x000000000000794d */ /* 0x000fea0003800000 */
.L_x_3:
[----:B------:R-:W-:-:S00]  /*4740*/  BRA `(.L_x_3) ;  /* 0xfffffff000007947 */ /* 0x000fc0000383ffff */
[----:B------:R-:W-:-:S00]  /*4750*/  NOP ;  /* 0x0000000000007918 */ /* 0x000fc00000000000 */
        /* <DEDUP_REMOVED lines=10> */
.L_x_4:


//--------------------- .nv.shared.triton__0d1d2d3d4d56789de --------------------------
	.section	.nv.shared.triton__0d1d2d3d4d56789de,"aw",@nobits
	.align	16
